	.target	sm_100a

	.elftype	@"ET_EXEC"


//--------------------- .note.nv.tkinfo           --------------------------
	.section	.note.nv.tkinfo,"",@"SHT_NOTE"
	.sectionflags	@"SHF_NOTE_NV_TKINFO"
	.tkinfo
        /*0018*/ 	.word	0x00000002
        /*0030*/ 	.string	""
        /*0030*/ 	.string	"ptxas"
        /*0030*/ 	.string	"Cuda compilation tools, release 13.0, V13.0.88"
        /*0030*/ 	.string	"Build cuda_13.0.r13.0/compiler.36424714_0"
        /*0030*/ 	.string	"-arch sm_100a -m 64 "



//--------------------- .note.nv.cuinfo           --------------------------
	.section	.note.nv.cuinfo,"",@"SHT_NOTE"
	.sectionflags	@"SHF_NOTE_NV_CUINFO"
        /*0018*/ 	.short	0x0002
        /*001a*/ 	.short	0x0064
        /*001c*/ 	.short	0x0082
	.zero		2


//--------------------- .nv.info                  --------------------------
	.section	.nv.info,"",@"SHT_CUDA_INFO"
	.align	4


	//----- nvinfo : EIATTR_REGCOUNT
	.align		4
        /*0000*/ 	.byte	0x04, 0x2f
        /*0002*/ 	.short	(.L_12 - .L_11)
	.align		4
.L_11:
        /*0004*/ 	.word	index@(_ZN7cutlass13device_kernelIN5flash19enable_sm80_to_sm89INS1_16FlashAttnFwdSm80INS1_25CollectiveMainloopFwdSm80ILi4ELi1ELb0EN4cute5tupleIJNS5_1CILi128EEENS7_ILi112EEENS7_ILi64EEEEEELi64ENS_6half_tEfNS_4arch4Sm80ELb1ELb0ELb1ELb1ELb1ELb1ELb1ELb0EEENS1_21CollectiveEpilogueFwdINS6_IJS8_SA_S9_EEENS6_IJNS7_ILi1EEESI_SI_EEESC_SE_Li128ELb1ELb1ELb0ELb0EEENS1_19SingleTileSchedulerILb1ELb0ELb1ELi128EEEEEEEEEvNT_6ParamsE)
        /*0008*/ 	.word	0x00000004


	//----- nvinfo : EIATTR_FRAME_SIZE
	.align		4
.L_12:
        /*000c*/ 	.byte	0x04, 0x11
        /*000e*/ 	.short	(.L_14 - .L_13)
	.align		4
.L_13:
        /*0010*/ 	.word	index@(_ZN7cutlass13device_kernelIN5flash19enable_sm80_to_sm89INS1_16FlashAttnFwdSm80INS1_25CollectiveMainloopFwdSm80ILi4ELi1ELb0EN4cute5tupleIJNS5_1CILi128EEENS7_ILi112EEENS7_ILi64EEEEEELi64ENS_6half_tEfNS_4arch4Sm80ELb1ELb0ELb1ELb1ELb1ELb1ELb1ELb0EEENS1_21CollectiveEpilogueFwdINS6_IJS8_SA_S9_EEENS6_IJNS7_ILi1EEESI_SI_EEESC_SE_Li128ELb1ELb1ELb0ELb0EEENS1_19SingleTileSchedulerILb1ELb0ELb1ELi128EEEEEEEEEvNT_6ParamsE)
        /*0014*/ 	.word	0x00000000


	//----- nvinfo : EIATTR_REGCOUNT
	.align		4
.L_14:
        /*0018*/ 	.byte	0x04, 0x2f
        /*001a*/ 	.short	(.L_16 - .L_15)
	.align		4
.L_15:
        /*001c*/ 	.word	index@(_ZN7cutlass13device_kernelIN5flash19enable_sm80_to_sm89INS1_16FlashAttnFwdSm80INS1_25CollectiveMainloopFwdSm80ILi4ELi1ELb0EN4cute5tupleIJNS5_1CILi128EEENS7_ILi112EEENS7_ILi64EEEEEELi64ENS_6half_tEfNS_4arch4Sm80ELb1ELb0ELb1ELb1ELb1ELb0ELb1ELb0EEENS1_21CollectiveEpilogueFwdINS6_IJS8_SA_S9_EEENS6_IJNS7_ILi1EEESI_SI_EEESC_SE_Li128ELb1ELb1ELb0ELb0EEENS1_19SingleTileSchedulerILb1ELb0ELb1ELi128EEEEEEEEEvNT_6ParamsE)
        /*0020*/ 	.word	0x00000004


	//----- nvinfo : EIATTR_FRAME_SIZE
	.align		4
.L_16:
        /*0024*/ 	.byte	0x04, 0x11
        /*0026*/ 	.short	(.L_18 - .L_17)
	.align		4
.L_17:
        /*0028*/ 	.word	index@(_ZN7cutlass13device_kernelIN5flash19enable_sm80_to_sm89INS1_16FlashAttnFwdSm80INS1_25CollectiveMainloopFwdSm80ILi4ELi1ELb0EN4cute5tupleIJNS5_1CILi128EEENS7_ILi112EEENS7_ILi64EEEEEELi64ENS_6half_tEfNS_4arch4Sm80ELb1ELb0ELb1ELb1ELb1ELb0ELb1ELb0EEENS1_21CollectiveEpilogueFwdINS6_IJS8_SA_S9_EEENS6_IJNS7_ILi1EEESI_SI_EEESC_SE_Li128ELb1ELb1ELb0ELb0EEENS1_19SingleTileSchedulerILb1ELb0ELb1ELi128EEEEEEEEEvNT_6ParamsE)
        /*002c*/ 	.word	0x00000000


	//----- nvinfo : EIATTR_REGCOUNT
	.align		4
.L_18:
        /*0030*/ 	.byte	0x04, 0x2f
        /*0032*/ 	.short	(.L_20 - .L_19)
	.align		4
.L_19:
        /*0034*/ 	.word	index@(_ZN7cutlass13device_kernelIN5flash19enable_sm80_to_sm89INS1_16FlashAttnFwdSm80INS1_25CollectiveMainloopFwdSm80ILi4ELi1ELb0EN4cute5tupleIJNS5_1CILi128EEENS7_ILi112EEENS7_ILi64EEEEEELi64ENS_6half_tEfNS_4arch4Sm80ELb1ELb0ELb1ELb0ELb1ELb0ELb1ELb0EEENS1_21CollectiveEpilogueFwdINS6_IJS8_SA_S9_EEENS6_IJNS7_ILi1EEESI_SI_EEESC_SE_Li128ELb0ELb1ELb0ELb0EEENS1_30DynamicPersistentTileSchedulerILi128ELi128ELb0ELb1ELb0EEEEEEEEEvNT_6ParamsE)
        /*0038*/ 	.word	0x00000004


	//----- nvinfo : EIATTR_FRAME_SIZE
	.align		4
.L_20:
        /*003c*/ 	.byte	0x04, 0x11
        /*003e*/ 	.short	(.L_22 - .L_21)
	.align		4
.L_21:
        /*0040*/ 	.word	index@(_ZN7cutlass13device_kernelIN5flash19enable_sm80_to_sm89INS1_16FlashAttnFwdSm80INS1_25CollectiveMainloopFwdSm80ILi4ELi1ELb0EN4cute5tupleIJNS5_1CILi128EEENS7_ILi112EEENS7_ILi64EEEEEELi64ENS_6half_tEfNS_4arch4Sm80ELb1ELb0ELb1ELb0ELb1ELb0ELb1ELb0EEENS1_21CollectiveEpilogueFwdINS6_IJS8_SA_S9_EEENS6_IJNS7_ILi1EEESI_SI_EEESC_SE_Li128ELb0ELb1ELb0ELb0EEENS1_30DynamicPersistentTileSchedulerILi128ELi128ELb0ELb1ELb0EEEEEEEEEvNT_6ParamsE)
        /*0044*/ 	.word	0x00000000


	//----- nvinfo : EIATTR_REGCOUNT
	.align		4
.L_22:
        /*0048*/ 	.byte	0x04, 0x2f
        /*004a*/ 	.short	(.L_24 - .L_23)
	.align		4
.L_23:
        /*004c*/ 	.word	index@(_ZN7cutlass13device_kernelIN5flash19enable_sm80_to_sm89INS1_16FlashAttnFwdSm80INS1_25CollectiveMainloopFwdSm80ILi4ELi1ELb0EN4cute5tupleIJNS5_1CILi128EEENS7_ILi96EEENS7_ILi64EEEEEELi64ENS_6half_tEfNS_4arch4Sm80ELb0ELb1ELb1ELb1ELb1ELb1ELb1ELb0EEENS1_21CollectiveEpilogueFwdINS6_IJS8_SA_S9_EEENS6_IJNS7_ILi1EEESI_SI_EEESC_SE_Li128ELb1ELb1ELb0ELb0EEENS1_19SingleTileSchedulerILb1ELb0ELb1ELi128EEEEEEEEEvNT_6ParamsE)
        /*0050*/ 	.word	0x00000004


	//----- nvinfo : EIATTR_FRAME_SIZE
	.align		4
.L_24:
        /*0054*/ 	.byte	0x04, 0x11
        /*0056*/ 	.short	(.L_26 - .L_25)
	.align		4
.L_25:
        /*0058*/ 	.word	index@(_ZN7cutlass13device_kernelIN5flash19enable_sm80_to_sm89INS1_16FlashAttnFwdSm80INS1_25CollectiveMainloopFwdSm80ILi4ELi1ELb0EN4cute5tupleIJNS5_1CILi128EEENS7_ILi96EEENS7_ILi64EEEEEELi64ENS_6half_tEfNS_4arch4Sm80ELb0ELb1ELb1ELb1ELb1ELb1ELb1ELb0EEENS1_21CollectiveEpilogueFwdINS6_IJS8_SA_S9_EEENS6_IJNS7_ILi1EEESI_SI_EEESC_SE_Li128ELb1ELb1ELb0ELb0EEENS1_19SingleTileSchedulerILb1ELb0ELb1ELi128EEEEEEEEEvNT_6ParamsE)
        /*005c*/ 	.word	0x00000000


	//----- nvinfo : EIATTR_REGCOUNT
	.align		4
.L_26:
        /*0060*/ 	.byte	0x04, 0x2f
        /*0062*/ 	.short	(.L_28 - .L_27)
	.align		4
.L_27:
        /*0064*/ 	.word	index@(_ZN7cutlass13device_kernelIN5flash19enable_sm80_to_sm89INS1_16FlashAttnFwdSm80INS1_25CollectiveMainloopFwdSm80ILi4ELi1ELb0EN4cute5tupleIJNS5_1CILi128EEENS7_ILi96EEENS7_ILi64EEEEEELi64ENS_6half_tEfNS_4arch4Sm80ELb0ELb1ELb1ELb1ELb1ELb0ELb1ELb0EEENS1_21CollectiveEpilogueFwdINS6_IJS8_SA_S9_EEENS6_IJNS7_ILi1EEESI_SI_EEESC_SE_Li128ELb1ELb1ELb0ELb0EEENS1_19SingleTileSchedulerILb1ELb0ELb1ELi128EEEEEEEEEvNT_6ParamsE)
        /*0068*/ 	.word	0x00000004


	//----- nvinfo : EIATTR_FRAME_SIZE
	.align		4
.L_28:
        /*006c*/ 	.byte	0x04, 0x11
        /*006e*/ 	.short	(.L_30 - .L_29)
	.align		4
.L_29:
        /*0070*/ 	.word	index@(_ZN7cutlass13device_kernelIN5flash19enable_sm80_to_sm89INS1_16FlashAttnFwdSm80INS1_25CollectiveMainloopFwdSm80ILi4ELi1ELb0EN4cute5tupleIJNS5_1CILi128EEENS7_ILi96EEENS7_ILi64EEEEEELi64ENS_6half_tEfNS_4arch4Sm80ELb0ELb1ELb1ELb1ELb1ELb0ELb1ELb0EEENS1_21CollectiveEpilogueFwdINS6_IJS8_SA_S9_EEENS6_IJNS7_ILi1EEESI_SI_EEESC_SE_Li128ELb1ELb1ELb0ELb0EEENS1_19SingleTileSchedulerILb1ELb0ELb1ELi128EEEEEEEEEvNT_6ParamsE)
        /*0074*/ 	.word	0x00000000


	//----- nvinfo : EIATTR_REGCOUNT
	.align		4
.L_30:
        /*0078*/ 	.byte	0x04, 0x2f
        /*007a*/ 	.short	(.L_32 - .L_31)
	.align		4
.L_31:
        /*007c*/ 	.word	index@(_ZN7cutlass13device_kernelIN5flash19enable_sm80_to_sm89INS1_16FlashAttnFwdSm80INS1_25CollectiveMainloopFwdSm80ILi4ELi1ELb0EN4cute5tupleIJNS5_1CILi128EEENS7_ILi96EEENS7_ILi64EEEEEELi64ENS_6half_tEfNS_4arch4Sm80ELb0ELb1ELb1ELb0ELb1ELb0ELb1ELb0EEENS1_21CollectiveEpilogueFwdINS6_IJS8_SA_S9_EEENS6_IJNS7_ILi1EEESI_SI_EEESC_SE_Li128ELb0ELb1ELb0ELb0EEENS1_19SingleTileSchedulerILb0ELb0ELb1ELi128EEEEEEEEEvNT_6ParamsE)
        /*0080*/ 	.word	0x00000004


	//----- nvinfo : EIATTR_FRAME_SIZE
	.align		4
.L_32:
        /*0084*/ 	.byte	0x04, 0x11
        /*0086*/ 	.short	(.L_34 - .L_33)
	.align		4
.L_33:
        /*0088*/ 	.word	index@(_ZN7cutlass13device_kernelIN5flash19enable_sm80_to_sm89INS1_16FlashAttnFwdSm80INS1_25CollectiveMainloopFwdSm80ILi4ELi1ELb0EN4cute5tupleIJNS5_1CILi128EEENS7_ILi96EEENS7_ILi64EEEEEELi64ENS_6half_tEfNS_4arch4Sm80ELb0ELb1ELb1ELb0ELb1ELb0ELb1ELb0EEENS1_21CollectiveEpilogueFwdINS6_IJS8_SA_S9_EEENS6_IJNS7_ILi1EEESI_SI_EEESC_SE_Li128ELb0ELb1ELb0ELb0EEENS1_19SingleTileSchedulerILb0ELb0ELb1ELi128EEEEEEEEEvNT_6ParamsE)
        /*008c*/ 	.word	0x00000000


	//----- nvinfo : EIATTR_REGCOUNT
	.align		4
.L_34:
        /*0090*/ 	.byte	0x04, 0x2f
        /*0092*/ 	.short	(.L_36 - .L_35)
	.align		4
.L_35:
        /*0094*/ 	.word	index@(_ZN7cutlass13device_kernelIN5flash19enable_sm80_to_sm89INS1_16FlashAttnFwdSm80INS1_25CollectiveMainloopFwdSm80ILi4ELi1ELb0EN4cute5tupleIJNS5_1CILi128EEENS7_ILi112EEENS7_ILi64EEEEEELi64ENS_6half_tEfNS_4arch4Sm80ELb0ELb0ELb1ELb1ELb1ELb1ELb1ELb0EEENS1_21CollectiveEpilogueFwdINS6_IJS8_SA_S9_EEENS6_IJNS7_ILi1EEESI_SI_EEESC_SE_Li128ELb1ELb1ELb0ELb0EEENS1_19SingleTileSchedulerILb1ELb0ELb1ELi128EEEEEEEEEvNT_6ParamsE)
        /*0098*/ 	.word	0x00000004


	//----- nvinfo : EIATTR_FRAME_SIZE
	.align		4
.L_36:
        /*009c*/ 	.byte	0x04, 0x11
        /*009e*/ 	.short	(.L_38 - .L_37)
	.align		4
.L_37:
        /*00a0*/ 	.word	index@(_ZN7cutlass13device_kernelIN5flash19enable_sm80_to_sm89INS1_16FlashAttnFwdSm80INS1_25CollectiveMainloopFwdSm80ILi4ELi1ELb0EN4cute5tupleIJNS5_1CILi128EEENS7_ILi112EEENS7_ILi64EEEEEELi64ENS_6half_tEfNS_4arch4Sm80ELb0ELb0ELb1ELb1ELb1ELb1ELb1ELb0EEENS1_21CollectiveEpilogueFwdINS6_IJS8_SA_S9_EEENS6_IJNS7_ILi1EEESI_SI_EEESC_SE_Li128ELb1ELb1ELb0ELb0EEENS1_19SingleTileSchedulerILb1ELb0ELb1ELi128EEEEEEEEEvNT_6ParamsE)
        /*00a4*/ 	.word	0x00000000


	//----- nvinfo : EIATTR_REGCOUNT
	.align		4
.L_38:
        /*00a8*/ 	.byte	0x04, 0x2f
        /*00aa*/ 	.short	(.L_40 - .L_39)
	.align		4
.L_39:
        /*00ac*/ 	.word	index@(_ZN7cutlass13device_kernelIN5flash19enable_sm80_to_sm89INS1_16FlashAttnFwdSm80INS1_25CollectiveMainloopFwdSm80ILi4ELi1ELb0EN4cute5tupleIJNS5_1CILi128EEENS7_ILi112EEENS7_ILi64EEEEEELi64ENS_6half_tEfNS_4arch4Sm80ELb0ELb0ELb1ELb1ELb1ELb0ELb1ELb0EEENS1_21CollectiveEpilogueFwdINS6_IJS8_SA_S9_EEENS6_IJNS7_ILi1EEESI_SI_EEESC_SE_Li128ELb1ELb1ELb0ELb0EEENS1_19SingleTileSchedulerILb1ELb0ELb1ELi128EEEEEEEEEvNT_6ParamsE)
        /*00b0*/ 	.word	0x00000004


	//----- nvinfo : EIATTR_FRAME_SIZE
	.align		4
.L_40:
        /*00b4*/ 	.byte	0x04, 0x11
        /*00b6*/ 	.short	(.L_42 - .L_41)
	.align		4
.L_41:
        /*00b8*/ 	.word	index@(_ZN7cutlass13device_kernelIN5flash19enable_sm80_to_sm89INS1_16FlashAttnFwdSm80INS1_25CollectiveMainloopFwdSm80ILi4ELi1ELb0EN4cute5tupleIJNS5_1CILi128EEENS7_ILi112EEENS7_ILi64EEEEEELi64ENS_6half_tEfNS_4arch4Sm80ELb0ELb0ELb1ELb1ELb1ELb0ELb1ELb0EEENS1_21CollectiveEpilogueFwdINS6_IJS8_SA_S9_EEENS6_IJNS7_ILi1EEESI_SI_EEESC_SE_Li128ELb1ELb1ELb0ELb0EEENS1_19SingleTileSchedulerILb1ELb0ELb1ELi128EEEEEEEEEvNT_6ParamsE)
        /*00bc*/ 	.word	0x00000000


	//----- nvinfo : EIATTR_REGCOUNT
	.align		4
.L_42:
        /*00c0*/ 	.byte	0x04, 0x2f
        /*00c2*/ 	.short	(.L_44 - .L_43)
	.align		4
.L_43:
        /*00c4*/ 	.word	index@(_ZN7cutlass13device_kernelIN5flash19enable_sm80_to_sm89INS1_16FlashAttnFwdSm80INS1_25CollectiveMainloopFwdSm80ILi4ELi1ELb0EN4cute5tupleIJNS5_1CILi128EEENS7_ILi112EEENS7_ILi64EEEEEELi64ENS_6half_tEfNS_4arch4Sm80ELb0ELb0ELb1ELb0ELb1ELb0ELb1ELb0EEENS1_21CollectiveEpilogueFwdINS6_IJS8_SA_S9_EEENS6_IJNS7_ILi1EEESI_SI_EEESC_SE_Li128ELb0ELb1ELb0ELb0EEENS1_19SingleTileSchedulerILb0ELb0ELb1ELi128EEEEEEEEEvNT_6ParamsE)
        /*00c8*/ 	.word	0x00000004


	//----- nvinfo : EIATTR_FRAME_SIZE
	.align		4
.L_44:
        /*00cc*/ 	.byte	0x04, 0x11
        /*00ce*/ 	.short	(.L_46 - .L_45)
	.align		4
.L_45:
        /*00d0*/ 	.word	index@(_ZN7cutlass13device_kernelIN5flash19enable_sm80_to_sm89INS1_16FlashAttnFwdSm80INS1_25CollectiveMainloopFwdSm80ILi4ELi1ELb0EN4cute5tupleIJNS5_1CILi128EEENS7_ILi112EEENS7_ILi64EEEEEELi64ENS_6half_tEfNS_4arch4Sm80ELb0ELb0ELb1ELb0ELb1ELb0ELb1ELb0EEENS1_21CollectiveEpilogueFwdINS6_IJS8_SA_S9_EEENS6_IJNS7_ILi1EEESI_SI_EEESC_SE_Li128ELb0ELb1ELb0ELb0EEENS1_19SingleTileSchedulerILb0ELb0ELb1ELi128EEEEEEEEEvNT_6ParamsE)
        /*00d4*/ 	.word	0x00000000


	//----- nvinfo : EIATTR_MIN_STACK_SIZE
	.align		4
.L_46:
        /*00d8*/ 	.byte	0x04, 0x12
        /*00da*/ 	.short	(.L_48 - .L_47)
	.align		4
.L_47:
        /*00dc*/ 	.word	index@(_ZN7cutlass13device_kernelIN5flash19enable_sm80_to_sm89INS1_16FlashAttnFwdSm80INS1_25CollectiveMainloopFwdSm80ILi4ELi1ELb0EN4cute5tupleIJNS5_1CILi128EEENS7_ILi112EEENS7_ILi64EEEEEELi64ENS_6half_tEfNS_4arch4Sm80ELb0ELb0ELb1ELb0ELb1ELb0ELb1ELb0EEENS1_21CollectiveEpilogueFwdINS6_IJS8_SA_S9_EEENS6_IJNS7_ILi1EEESI_SI_EEESC_SE_Li128ELb0ELb1ELb0ELb0EEENS1_19SingleTileSchedulerILb0ELb0ELb1ELi128EEEEEEEEEvNT_6ParamsE)
        /*00e0*/ 	.word	0x00000000


	//----- nvinfo : EIATTR_MIN_STACK_SIZE
	.align		4
.L_48:
        /*00e4*/ 	.byte	0x04, 0x12
        /*00e6*/ 	.short	(.L_50 - .L_49)
	.align		4
.L_49:
        /*00e8*/ 	.word	index@(_ZN7cutlass13device_kernelIN5flash19enable_sm80_to_sm89INS1_16FlashAttnFwdSm80INS1_25CollectiveMainloopFwdSm80ILi4ELi1ELb0EN4cute5tupleIJNS5_1CILi128EEENS7_ILi112EEENS7_ILi64EEEEEELi64ENS_6half_tEfNS_4arch4Sm80ELb0ELb0ELb1ELb1ELb1ELb0ELb1ELb0EEENS1_21CollectiveEpilogueFwdINS6_IJS8_SA_S9_EEENS6_IJNS7_ILi1EEESI_SI_EEESC_SE_Li128ELb1ELb1ELb0ELb0EEENS1_19SingleTileSchedulerILb1ELb0ELb1ELi128EEEEEEEEEvNT_6ParamsE)
        /*00ec*/ 	.word	0x00000000


	//----- nvinfo : EIATTR_MIN_STACK_SIZE
	.align		4
.L_50:
        /*00f0*/ 	.byte	0x04, 0x12
        /*00f2*/ 	.short	(.L_52 - .L_51)
	.align		4
.L_51:
        /*00f4*/ 	.word	index@(_ZN7cutlass13device_kernelIN5flash19enable_sm80_to_sm89INS1_16FlashAttnFwdSm80INS1_25CollectiveMainloopFwdSm80ILi4ELi1ELb0EN4cute5tupleIJNS5_1CILi128EEENS7_ILi112EEENS7_ILi64EEEEEELi64ENS_6half_tEfNS_4arch4Sm80ELb0ELb0ELb1ELb1ELb1ELb1ELb1ELb0EEENS1_21CollectiveEpilogueFwdINS6_IJS8_SA_S9_EEENS6_IJNS7_ILi1EEESI_SI_EEESC_SE_Li128ELb1ELb1ELb0ELb0EEENS1_19SingleTileSchedulerILb1ELb0ELb1ELi128EEEEEEEEEvNT_6ParamsE)
        /*00f8*/ 	.word	0x00000000


	//----- nvinfo : EIATTR_MIN_STACK_SIZE
	.align		4
.L_52:
        /*00fc*/ 	.byte	0x04, 0x12
        /*00fe*/ 	.short	(.L_54 - .L_53)
	.align		4
.L_53:
        /*0100*/ 	.word	index@(_ZN7cutlass13device_kernelIN5flash19enable_sm80_to_sm89INS1_16FlashAttnFwdSm80INS1_25CollectiveMainloopFwdSm80ILi4ELi1ELb0EN4cute5tupleIJNS5_1CILi128EEENS7_ILi96EEENS7_ILi64EEEEEELi64ENS_6half_tEfNS_4arch4Sm80ELb0ELb1ELb1ELb0ELb1ELb0ELb1ELb0EEENS1_21CollectiveEpilogueFwdINS6_IJS8_SA_S9_EEENS6_IJNS7_ILi1EEESI_SI_EEESC_SE_Li128ELb0ELb1ELb0ELb0EEENS1_19SingleTileSchedulerILb0ELb0ELb1ELi128EEEEEEEEEvNT_6ParamsE)
        /*0104*/ 	.word	0x00000000


	//----- nvinfo : EIATTR_MIN_STACK_SIZE
	.align		4
.L_54:
        /*0108*/ 	.byte	0x04, 0x12
        /*010a*/ 	.short	(.L_56 - .L_55)
	.align		4
.L_55:
        /*010c*/ 	.word	index@(_ZN7cutlass13device_kernelIN5flash19enable_sm80_to_sm89INS1_16FlashAttnFwdSm80INS1_25CollectiveMainloopFwdSm80ILi4ELi1ELb0EN4cute5tupleIJNS5_1CILi128EEENS7_ILi96EEENS7_ILi64EEEEEELi64ENS_6half_tEfNS_4arch4Sm80ELb0ELb1ELb1ELb1ELb1ELb0ELb1ELb0EEENS1_21CollectiveEpilogueFwdINS6_IJS8_SA_S9_EEENS6_IJNS7_ILi1EEESI_SI_EEESC_SE_Li128ELb1ELb1ELb0ELb0EEENS1_19SingleTileSchedulerILb1ELb0ELb1ELi128EEEEEEEEEvNT_6ParamsE)
        /*0110*/ 	.word	0x00000000


	//----- nvinfo : EIATTR_MIN_STACK_SIZE
	.align		4
.L_56:
        /*0114*/ 	.byte	0x04, 0x12
        /*0116*/ 	.short	(.L_58 - .L_57)
	.align		4
.L_57:
        /*0118*/ 	.word	index@(_ZN7cutlass13device_kernelIN5flash19enable_sm80_to_sm89INS1_16FlashAttnFwdSm80INS1_25CollectiveMainloopFwdSm80ILi4ELi1ELb0EN4cute5tupleIJNS5_1CILi128EEENS7_ILi96EEENS7_ILi64EEEEEELi64ENS_6half_tEfNS_4arch4Sm80ELb0ELb1ELb1ELb1ELb1ELb1ELb1ELb0EEENS1_21CollectiveEpilogueFwdINS6_IJS8_SA_S9_EEENS6_IJNS7_ILi1EEESI_SI_EEESC_SE_Li128ELb1ELb1ELb0ELb0EEENS1_19SingleTileSchedulerILb1ELb0ELb1ELi128EEEEEEEEEvNT_6ParamsE)
        /*011c*/ 	.word	0x00000000


	//----- nvinfo : EIATTR_MIN_STACK_SIZE
	.align		4
.L_58:
        /*0120*/ 	.byte	0x04, 0x12
        /*0122*/ 	.short	(.L_60 - .L_59)
	.align		4
.L_59:
        /*0124*/ 	.word	index@(_ZN7cutlass13device_kernelIN5flash19enable_sm80_to_sm89INS1_16FlashAttnFwdSm80INS1_25CollectiveMainloopFwdSm80ILi4ELi1ELb0EN4cute5tupleIJNS5_1CILi128EEENS7_ILi112EEENS7_ILi64EEEEEELi64ENS_6half_tEfNS_4arch4Sm80ELb1ELb0ELb1ELb0ELb1ELb0ELb1ELb0EEENS1_21CollectiveEpilogueFwdINS6_IJS8_SA_S9_EEENS6_IJNS7_ILi1EEESI_SI_EEESC_SE_Li128ELb0ELb1ELb0ELb0EEENS1_30DynamicPersistentTileSchedulerILi128ELi128ELb0ELb1ELb0EEEEEEEEEvNT_6ParamsE)
        /*0128*/ 	.word	0x00000000


	//----- nvinfo : EIATTR_MIN_STACK_SIZE
	.align		4
.L_60:
        /*012c*/ 	.byte	0x04, 0x12
        /*012e*/ 	.short	(.L_62 - .L_61)
	.align		4
.L_61:
        /*0130*/ 	.word	index@(_ZN7cutlass13device_kernelIN5flash19enable_sm80_to_sm89INS1_16FlashAttnFwdSm80INS1_25CollectiveMainloopFwdSm80ILi4ELi1ELb0EN4cute5tupleIJNS5_1CILi128EEENS7_ILi112EEENS7_ILi64EEEEEELi64ENS_6half_tEfNS_4arch4Sm80ELb1ELb0ELb1ELb1ELb1ELb0ELb1ELb0EEENS1_21CollectiveEpilogueFwdINS6_IJS8_SA_S9_EEENS6_IJNS7_ILi1EEESI_SI_EEESC_SE_Li128ELb1ELb1ELb0ELb0EEENS1_19SingleTileSchedulerILb1ELb0ELb1ELi128EEEEEEEEEvNT_6ParamsE)
        /*0134*/ 	.word	0x00000000


	//----- nvinfo : EIATTR_MIN_STACK_SIZE
	.align		4
.L_62:
        /*0138*/ 	.byte	0x04, 0x12
        /*013a*/ 	.short	(.L_64 - .L_63)
	.align		4
.L_63:
        /*013c*/ 	.word	index@(_ZN7cutlass13device_kernelIN5flash19enable_sm80_to_sm89INS1_16FlashAttnFwdSm80INS1_25CollectiveMainloopFwdSm80ILi4ELi1ELb0EN4cute5tupleIJNS5_1CILi128EEENS7_ILi112EEENS7_ILi64EEEEEELi64ENS_6half_tEfNS_4arch4Sm80ELb1ELb0ELb1ELb1ELb1ELb1ELb1ELb0EEENS1_21CollectiveEpilogueFwdINS6_IJS8_SA_S9_EEENS6_IJNS7_ILi1EEESI_SI_EEESC_SE_Li128ELb1ELb1ELb0ELb0EEENS1_19SingleTileSchedulerILb1ELb0ELb1ELi128EEEEEEEEEvNT_6ParamsE)
        /*0140*/ 	.word	0x00000000
.L_64:


//--------------------- .nv.compat                --------------------------
	.section	.nv.compat,"",@"SHT_CUDA_COMPAT_INFO"
	.align	4
        /*0000*/ 	.byte	0x02, 0x09, 0x01, 0x00, 0x02, 0x02, 0x01, 0x00, 0x02, 0x05, 0x05, 0x00, 0x03, 0x07, 0x01, 0x01
        /*0010*/ 	.byte	0x02, 0x03, 0x00, 0x00, 0x02, 0x06, 0x01, 0x00, 0x04, 0x0b, 0x08, 0x00, 0x09, 0x00, 0x00, 0x00
        /*0020*/ 	.byte	0x00, 0x00, 0x00, 0x00


//--------------------- .nv.info._ZN7cutlass13device_kernelIN5flash19enable_sm80_to_sm89INS1_16FlashAttnFwdSm80INS1_25CollectiveMainloopFwdSm80ILi4ELi1ELb0EN4cute5tupleIJNS5_1CILi128EEENS7_ILi112EEENS7_ILi64EEEEEELi64ENS_6half_tEfNS_4arch4Sm80ELb0ELb0ELb1ELb0ELb1ELb0ELb1ELb0EEENS1_21CollectiveEpilogueFwdINS6_IJS8_SA_S9_EEENS6_IJNS7_ILi1EEESI_SI_EEESC_SE_Li128ELb0ELb1ELb0ELb0EEENS1_19SingleTileSchedulerILb0ELb0ELb1ELi128EEEEEEEEEvNT_6ParamsE --------------------------
	.section	.nv.info._ZN7cutlass13device_kernelIN5flash19enable_sm80_to_sm89INS1_16FlashAttnFwdSm80INS1_25CollectiveMainloopFwdSm80ILi4ELi1ELb0EN4cute5tupleIJNS5_1CILi128EEENS7_ILi112EEENS7_ILi64EEEEEELi64ENS_6half_tEfNS_4arch4Sm80ELb0ELb0ELb1ELb0ELb1ELb0ELb1ELb0EEENS1_21CollectiveEpilogueFwdINS6_IJS8_SA_S9_EEENS6_IJNS7_ILi1EEESI_SI_EEESC_SE_Li128ELb0ELb1ELb0ELb0EEENS1_19SingleTileSchedulerILb0ELb0ELb1ELi128EEEEEEEEEvNT_6ParamsE,"",@"SHT_CUDA_INFO"
	.sectionflags	@""
	.align	4


	//----- nvinfo : EIATTR_CUDA_API_VERSION
	.align		4
        /*0000*/ 	.byte	0x04, 0x37
        /*0002*/ 	.short	(.L_66 - .L_65)
.L_65:
        /*0004*/ 	.word	0x00000082


	//----- nvinfo : EIATTR_KPARAM_INFO
	.align		4
.L_66:
        /*0008*/ 	.byte	0x04, 0x17
        /*000a*/ 	.short	(.L_68 - .L_67)
.L_67:
        /*000c*/ 	.word	0x00000000
        /*0010*/ 	.short	0x0000
        /*0012*/ 	.short	0x0000
        /*0014*/ 	.byte	0x00, 0xf0, 0x61, 0x10


	//----- nvinfo : EIATTR_SPARSE_MMA_MASK
	.align		4
.L_68:
        /*0018*/ 	.byte	0x03, 0x50
        /*001a*/ 	.short	0x0000


	//----- nvinfo : EIATTR_MAXREG_COUNT
	.align		4
        /*001c*/ 	.byte	0x03, 0x1b
        /*001e*/ 	.short	0x00ff


	//----- nvinfo : EIATTR_MERCURY_ISA_VERSION
	.align		4
        /*0020*/ 	.byte	0x03, 0x5f
        /*0022*/ 	.short	0x0101


	//----- nvinfo : EIATTR_VRC_CTA_INIT_COUNT
	.align		4
        /*0024*/ 	.byte	0x02, 0x4a
	.zero		1
	.zero		1


	//----- nvinfo : EIATTR_EXIT_INSTR_OFFSETS
	.align		4
        /*0028*/ 	.byte	0x04, 0x1c
        /*002a*/ 	.short	(.L_70 - .L_69)


	//   ....[0]....
.L_69:
        /*002c*/ 	.word	0x00000010


	//----- nvinfo : EIATTR_MAX_THREADS
	.align		4
.L_70:
        /*0030*/ 	.byte	0x04, 0x05
        /*0032*/ 	.short	(.L_72 - .L_71)
.L_71:
        /*0034*/ 	.word	0x00000080
        /*0038*/ 	.word	0x00000001
        /*003c*/ 	.word	0x00000001


	//----- nvinfo : EIATTR_CBANK_PARAM_SIZE
	.align		4
.L_72:
        /*0040*/ 	.byte	0x03, 0x19
        /*0042*/ 	.short	0x0418


	//----- nvinfo : EIATTR_PARAM_CBANK
	.align		4
        /*0044*/ 	.byte	0x04, 0x0a
        /*0046*/ 	.short	(.L_74 - .L_73)
	.align		4
.L_73:
        /*0048*/ 	.word	index@(.nv.constant0._ZN7cutlass13device_kernelIN5flash19enable_sm80_to_sm89INS1_16FlashAttnFwdSm80INS1_25CollectiveMainloopFwdSm80ILi4ELi1ELb0EN4cute5tupleIJNS5_1CILi128EEENS7_ILi112EEENS7_ILi64EEEEEELi64ENS_6half_tEfNS_4arch4Sm80ELb0ELb0ELb1ELb0ELb1ELb0ELb1ELb0EEENS1_21CollectiveEpilogueFwdINS6_IJS8_SA_S9_EEENS6_IJNS7_ILi1EEESI_SI_EEESC_SE_Li128ELb0ELb1ELb0ELb0EEENS1_19SingleTileSchedulerILb0ELb0ELb1ELi128EEEEEEEEEvNT_6ParamsE)
        /*004c*/ 	.short	0x0380
        /*004e*/ 	.short	0x0418


	//----- nvinfo : EIATTR_SW_WAR
	.align		4
.L_74:
        /*0050*/ 	.byte	0x04, 0x36
        /*0052*/ 	.short	(.L_76 - .L_75)
.L_75:
        /*0054*/ 	.word	0x00000008
.L_76:


//--------------------- .nv.info._ZN7cutlass13device_kernelIN5flash19enable_sm80_to_sm89INS1_16FlashAttnFwdSm80INS1_25CollectiveMainloopFwdSm80ILi4ELi1ELb0EN4cute5tupleIJNS5_1CILi128EEENS7_ILi112EEENS7_ILi64EEEEEELi64ENS_6half_tEfNS_4arch4Sm80ELb0ELb0ELb1ELb1ELb1ELb0ELb1ELb0EEENS1_21CollectiveEpilogueFwdINS6_IJS8_SA_S9_EEENS6_IJNS7_ILi1EEESI_SI_EEESC_SE_Li128ELb1ELb1ELb0ELb0EEENS1_19SingleTileSchedulerILb1ELb0ELb1ELi128EEEEEEEEEvNT_6ParamsE --------------------------
	.section	.nv.info._ZN7cutlass13device_kernelIN5flash19enable_sm80_to_sm89INS1_16FlashAttnFwdSm80INS1_25CollectiveMainloopFwdSm80ILi4ELi1ELb0EN4cute5tupleIJNS5_1CILi128EEENS7_ILi112EEENS7_ILi64EEEEEELi64ENS_6half_tEfNS_4arch4Sm80ELb0ELb0ELb1ELb1ELb1ELb0ELb1ELb0EEENS1_21CollectiveEpilogueFwdINS6_IJS8_SA_S9_EEENS6_IJNS7_ILi1EEESI_SI_EEESC_SE_Li128ELb1ELb1ELb0ELb0EEENS1_19SingleTileSchedulerILb1ELb0ELb1ELi128EEEEEEEEEvNT_6ParamsE,"",@"SHT_CUDA_INFO"
	.sectionflags	@""
	.align	4


	//----- nvinfo : EIATTR_CUDA_API_VERSION
	.align		4
        /*0000*/ 	.byte	0x04, 0x37
        /*0002*/ 	.short	(.L_78 - .L_77)
.L_77:
        /*0004*/ 	.word	0x00000082


	//----- nvinfo : EIATTR_KPARAM_INFO
	.align		4
.L_78:
        /*0008*/ 	.byte	0x04, 0x17
        /*000a*/ 	.short	(.L_80 - .L_79)
.L_79:
        /*000c*/ 	.word	0x00000000
        /*0010*/ 	.short	0x0000
        /*0012*/ 	.short	0x0000
        /*0014*/ 	.byte	0x00, 0xf0, 0x61, 0x10


	//----- nvinfo : EIATTR_SPARSE_MMA_MASK
	.align		4
.L_80:
        /*0018*/ 	.byte	0x03, 0x50
        /*001a*/ 	.short	0x0000


	//----- nvinfo : EIATTR_MAXREG_COUNT
	.align		4
        /*001c*/ 	.byte	0x03, 0x1b
        /*001e*/ 	.short	0x00ff


	//----- nvinfo : EIATTR_MERCURY_ISA_VERSION
	.align		4
        /*0020*/ 	.byte	0x03, 0x5f
        /*0022*/ 	.short	0x0101


	//----- nvinfo : EIATTR_VRC_CTA_INIT_COUNT
	.align		4
        /*0024*/ 	.byte	0x02, 0x4a
	.zero		1
	.zero		1


	//----- nvinfo : EIATTR_EXIT_INSTR_OFFSETS
	.align		4
        /*0028*/ 	.byte	0x04, 0x1c
        /*002a*/ 	.short	(.L_82 - .L_81)


	//   ....[0]....
.L_81:
        /*002c*/ 	.word	0x00000010


	//----- nvinfo : EIATTR_MAX_THREADS
	.align		4
.L_82:
        /*0030*/ 	.byte	0x04, 0x05
        /*0032*/ 	.short	(.L_84 - .L_83)
.L_83:
        /*0034*/ 	.word	0x00000080
        /*0038*/ 	.word	0x00000001
        /*003c*/ 	.word	0x00000001


	//----- nvinfo : EIATTR_CBANK_PARAM_SIZE
	.align		4
.L_84:
        /*0040*/ 	.byte	0x03, 0x19
        /*0042*/ 	.short	0x0418


	//----- nvinfo : EIATTR_PARAM_CBANK
	.align		4
        /*0044*/ 	.byte	0x04, 0x0a
        /*0046*/ 	.short	(.L_86 - .L_85)
	.align		4
.L_85:
        /*0048*/ 	.word	index@(.nv.constant0._ZN7cutlass13device_kernelIN5flash19enable_sm80_to_sm89INS1_16FlashAttnFwdSm80INS1_25CollectiveMainloopFwdSm80ILi4ELi1ELb0EN4cute5tupleIJNS5_1CILi128EEENS7_ILi112EEENS7_ILi64EEEEEELi64ENS_6half_tEfNS_4arch4Sm80ELb0ELb0ELb1ELb1ELb1ELb0ELb1ELb0EEENS1_21CollectiveEpilogueFwdINS6_IJS8_SA_S9_EEENS6_IJNS7_ILi1EEESI_SI_EEESC_SE_Li128ELb1ELb1ELb0ELb0EEENS1_19SingleTileSchedulerILb1ELb0ELb1ELi128EEEEEEEEEvNT_6ParamsE)
        /*004c*/ 	.short	0x0380
        /*004e*/ 	.short	0x0418


	//----- nvinfo : EIATTR_SW_WAR
	.align		4
.L_86:
        /*0050*/ 	.byte	0x04, 0x36
        /*0052*/ 	.short	(.L_88 - .L_87)
.L_87:
        /*0054*/ 	.word	0x00000008
.L_88:


//--------------------- .nv.info._ZN7cutlass13device_kernelIN5flash19enable_sm80_to_sm89INS1_16FlashAttnFwdSm80INS1_25CollectiveMainloopFwdSm80ILi4ELi1ELb0EN4cute5tupleIJNS5_1CILi128EEENS7_ILi112EEENS7_ILi64EEEEEELi64ENS_6half_tEfNS_4arch4Sm80ELb0ELb0ELb1ELb1ELb1ELb1ELb1ELb0EEENS1_21CollectiveEpilogueFwdINS6_IJS8_SA_S9_EEENS6_IJNS7_ILi1EEESI_SI_EEESC_SE_Li128ELb1ELb1ELb0ELb0EEENS1_19SingleTileSchedulerILb1ELb0ELb1ELi128EEEEEEEEEvNT_6ParamsE --------------------------
	.section	.nv.info._ZN7cutlass13device_kernelIN5flash19enable_sm80_to_sm89INS1_16FlashAttnFwdSm80INS1_25CollectiveMainloopFwdSm80ILi4ELi1ELb0EN4cute5tupleIJNS5_1CILi128EEENS7_ILi112EEENS7_ILi64EEEEEELi64ENS_6half_tEfNS_4arch4Sm80ELb0ELb0ELb1ELb1ELb1ELb1ELb1ELb0EEENS1_21CollectiveEpilogueFwdINS6_IJS8_SA_S9_EEENS6_IJNS7_ILi1EEESI_SI_EEESC_SE_Li128ELb1ELb1ELb0ELb0EEENS1_19SingleTileSchedulerILb1ELb0ELb1ELi128EEEEEEEEEvNT_6ParamsE,"",@"SHT_CUDA_INFO"
	.sectionflags	@""
	.align	4


	//----- nvinfo : EIATTR_CUDA_API_VERSION
	.align		4
        /*0000*/ 	.byte	0x04, 0x37
        /*0002*/ 	.short	(.L_90 - .L_89)
.L_89:
        /*0004*/ 	.word	0x00000082


	//----- nvinfo : EIATTR_KPARAM_INFO
	.align		4
.L_90:
        /*0008*/ 	.byte	0x04, 0x17
        /*000a*/ 	.short	(.L_92 - .L_91)
.L_91:
        /*000c*/ 	.word	0x00000000
        /*0010*/ 	.short	0x0000
        /*0012*/ 	.short	0x0000
        /*0014*/ 	.byte	0x00, 0xf0, 0x61, 0x10


	//----- nvinfo : EIATTR_SPARSE_MMA_MASK
	.align		4
.L_92:
        /*0018*/ 	.byte	0x03, 0x50
        /*001a*/ 	.short	0x0000


	//----- nvinfo : EIATTR_MAXREG_COUNT
	.align		4
        /*001c*/ 	.byte	0x03, 0x1b
        /*001e*/ 	.short	0x00ff


	//----- nvinfo : EIATTR_MERCURY_ISA_VERSION
	.align		4
        /*0020*/ 	.byte	0x03, 0x5f
        /*0022*/ 	.short	0x0101


	//----- nvinfo : EIATTR_VRC_CTA_INIT_COUNT
	.align		4
        /*0024*/ 	.byte	0x02, 0x4a
	.zero		1
	.zero		1


	//----- nvinfo : EIATTR_EXIT_INSTR_OFFSETS
	.align		4
        /*0028*/ 	.byte	0x04, 0x1c
        /*002a*/ 	.short	(.L_94 - .L_93)


	//   ....[0]....
.L_93:
        /*002c*/ 	.word	0x00000010


	//----- nvinfo : EIATTR_MAX_THREADS
	.align		4
.L_94:
        /*0030*/ 	.byte	0x04, 0x05
        /*0032*/ 	.short	(.L_96 - .L_95)
.L_95:
        /*0034*/ 	.word	0x00000080
        /*0038*/ 	.word	0x00000001
        /*003c*/ 	.word	0x00000001


	//----- nvinfo : EIATTR_CBANK_PARAM_SIZE
	.align		4
.L_96:
        /*0040*/ 	.byte	0x03, 0x19
        /*0042*/ 	.short	0x0418


	//----- nvinfo : EIATTR_PARAM_CBANK
	.align		4
        /*0044*/ 	.byte	0x04, 0x0a
        /*0046*/ 	.short	(.L_98 - .L_97)
	.align		4
.L_97:
        /*0048*/ 	.word	index@(.nv.constant0._ZN7cutlass13device_kernelIN5flash19enable_sm80_to_sm89INS1_16FlashAttnFwdSm80INS1_25CollectiveMainloopFwdSm80ILi4ELi1ELb0EN4cute5tupleIJNS5_1CILi128EEENS7_ILi112EEENS7_ILi64EEEEEELi64ENS_6half_tEfNS_4arch4Sm80ELb0ELb0ELb1ELb1ELb1ELb1ELb1ELb0EEENS1_21CollectiveEpilogueFwdINS6_IJS8_SA_S9_EEENS6_IJNS7_ILi1EEESI_SI_EEESC_SE_Li128ELb1ELb1ELb0ELb0EEENS1_19SingleTileSchedulerILb1ELb0ELb1ELi128EEEEEEEEEvNT_6ParamsE)
        /*004c*/ 	.short	0x0380
        /*004e*/ 	.short	0x0418


	//----- nvinfo : EIATTR_SW_WAR
	.align		4
.L_98:
        /*0050*/ 	.byte	0x04, 0x36
        /*0052*/ 	.short	(.L_100 - .L_99)
.L_99:
        /*0054*/ 	.word	0x00000008
.L_100:


//--------------------- .nv.info._ZN7cutlass13device_kernelIN5flash19enable_sm80_to_sm89INS1_16FlashAttnFwdSm80INS1_25CollectiveMainloopFwdSm80ILi4ELi1ELb0EN4cute5tupleIJNS5_1CILi128EEENS7_ILi96EEENS7_ILi64EEEEEELi64ENS_6half_tEfNS_4arch4Sm80ELb0ELb1ELb1ELb0ELb1ELb0ELb1ELb0EEENS1_21CollectiveEpilogueFwdINS6_IJS8_SA_S9_EEENS6_IJNS7_ILi1EEESI_SI_EEESC_SE_Li128ELb0ELb1ELb0ELb0EEENS1_19SingleTileSchedulerILb0ELb0ELb1ELi128EEEEEEEEEvNT_6ParamsE --------------------------
	.section	.nv.info._ZN7cutlass13device_kernelIN5flash19enable_sm80_to_sm89INS1_16FlashAttnFwdSm80INS1_25CollectiveMainloopFwdSm80ILi4ELi1ELb0EN4cute5tupleIJNS5_1CILi128EEENS7_ILi96EEENS7_ILi64EEEEEELi64ENS_6half_tEfNS_4arch4Sm80ELb0ELb1ELb1ELb0ELb1ELb0ELb1ELb0EEENS1_21CollectiveEpilogueFwdINS6_IJS8_SA_S9_EEENS6_IJNS7_ILi1EEESI_SI_EEESC_SE_Li128ELb0ELb1ELb0ELb0EEENS1_19SingleTileSchedulerILb0ELb0ELb1ELi128EEEEEEEEEvNT_6ParamsE,"",@"SHT_CUDA_INFO"
	.sectionflags	@""
	.align	4


	//----- nvinfo : EIATTR_CUDA_API_VERSION
	.align		4
        /*0000*/ 	.byte	0x04, 0x37
        /*0002*/ 	.short	(.L_102 - .L_101)
.L_101:
        /*0004*/ 	.word	0x00000082


	//----- nvinfo : EIATTR_KPARAM_INFO
	.align		4
.L_102:
        /*0008*/ 	.byte	0x04, 0x17
        /*000a*/ 	.short	(.L_104 - .L_103)
.L_103:
        /*000c*/ 	.word	0x00000000
        /*0010*/ 	.short	0x0000
        /*0012*/ 	.short	0x0000
        /*0014*/ 	.byte	0x00, 0xf0, 0x61, 0x10


	//----- nvinfo : EIATTR_SPARSE_MMA_MASK
	.align		4
.L_104:
        /*0018*/ 	.byte	0x03, 0x50
        /*001a*/ 	.short	0x0000


	//----- nvinfo : EIATTR_MAXREG_COUNT
	.align		4
        /*001c*/ 	.byte	0x03, 0x1b
        /*001e*/ 	.short	0x00ff


	//----- nvinfo : EIATTR_MERCURY_ISA_VERSION
	.align		4
        /*0020*/ 	.byte	0x03, 0x5f
        /*0022*/ 	.short	0x0101


	//----- nvinfo : EIATTR_VRC_CTA_INIT_COUNT
	.align		4
        /*0024*/ 	.byte	0x02, 0x4a
	.zero		1
	.zero		1


	//----- nvinfo : EIATTR_EXIT_INSTR_OFFSETS
	.align		4
        /*0028*/ 	.byte	0x04, 0x1c
        /*002a*/ 	.short	(.L_106 - .L_105)


	//   ....[0]....
.L_105:
        /*002c*/ 	.word	0x00000010


	//----- nvinfo : EIATTR_MAX_THREADS
	.align		4
.L_106:
        /*0030*/ 	.byte	0x04, 0x05
        /*0032*/ 	.short	(.L_108 - .L_107)
.L_107:
        /*0034*/ 	.word	0x00000080
        /*0038*/ 	.word	0x00000001
        /*003c*/ 	.word	0x00000001


	//----- nvinfo : EIATTR_CBANK_PARAM_SIZE
	.align		4
.L_108:
        /*0040*/ 	.byte	0x03, 0x19
        /*0042*/ 	.short	0x0418


	//----- nvinfo : EIATTR_PARAM_CBANK
	.align		4
        /*0044*/ 	.byte	0x04, 0x0a
        /*0046*/ 	.short	(.L_110 - .L_109)
	.align		4
.L_109:
        /*0048*/ 	.word	index@(.nv.constant0._ZN7cutlass13device_kernelIN5flash19enable_sm80_to_sm89INS1_16FlashAttnFwdSm80INS1_25CollectiveMainloopFwdSm80ILi4ELi1ELb0EN4cute5tupleIJNS5_1CILi128EEENS7_ILi96EEENS7_ILi64EEEEEELi64ENS_6half_tEfNS_4arch4Sm80ELb0ELb1ELb1ELb0ELb1ELb0ELb1ELb0EEENS1_21CollectiveEpilogueFwdINS6_IJS8_SA_S9_EEENS6_IJNS7_ILi1EEESI_SI_EEESC_SE_Li128ELb0ELb1ELb0ELb0EEENS1_19SingleTileSchedulerILb0ELb0ELb1ELi128EEEEEEEEEvNT_6ParamsE)
        /*004c*/ 	.short	0x0380
        /*004e*/ 	.short	0x0418


	//----- nvinfo : EIATTR_SW_WAR
	.align		4
.L_110:
        /*0050*/ 	.byte	0x04, 0x36
        /*0052*/ 	.short	(.L_112 - .L_111)
.L_111:
        /*0054*/ 	.word	0x00000008
.L_112:


//--------------------- .nv.info._ZN7cutlass13device_kernelIN5flash19enable_sm80_to_sm89INS1_16FlashAttnFwdSm80INS1_25CollectiveMainloopFwdSm80ILi4ELi1ELb0EN4cute5tupleIJNS5_1CILi128EEENS7_ILi96EEENS7_ILi64EEEEEELi64ENS_6half_tEfNS_4arch4Sm80ELb0ELb1ELb1ELb1ELb1ELb0ELb1ELb0EEENS1_21CollectiveEpilogueFwdINS6_IJS8_SA_S9_EEENS6_IJNS7_ILi1EEESI_SI_EEESC_SE_Li128ELb1ELb1ELb0ELb0EEENS1_19SingleTileSchedulerILb1ELb0ELb1ELi128EEEEEEEEEvNT_6ParamsE --------------------------
	.section	.nv.info._ZN7cutlass13device_kernelIN5flash19enable_sm80_to_sm89INS1_16FlashAttnFwdSm80INS1_25CollectiveMainloopFwdSm80ILi4ELi1ELb0EN4cute5tupleIJNS5_1CILi128EEENS7_ILi96EEENS7_ILi64EEEEEELi64ENS_6half_tEfNS_4arch4Sm80ELb0ELb1ELb1ELb1ELb1ELb0ELb1ELb0EEENS1_21CollectiveEpilogueFwdINS6_IJS8_SA_S9_EEENS6_IJNS7_ILi1EEESI_SI_EEESC_SE_Li128ELb1ELb1ELb0ELb0EEENS1_19SingleTileSchedulerILb1ELb0ELb1ELi128EEEEEEEEEvNT_6ParamsE,"",@"SHT_CUDA_INFO"
	.sectionflags	@""
	.align	4


	//----- nvinfo : EIATTR_CUDA_API_VERSION
	.align		4
        /*0000*/ 	.byte	0x04, 0x37
        /*0002*/ 	.short	(.L_114 - .L_113)
.L_113:
        /*0004*/ 	.word	0x00000082


	//----- nvinfo : EIATTR_KPARAM_INFO
	.align		4
.L_114:
        /*0008*/ 	.byte	0x04, 0x17
        /*000a*/ 	.short	(.L_116 - .L_115)
.L_115:
        /*000c*/ 	.word	0x00000000
        /*0010*/ 	.short	0x0000
        /*0012*/ 	.short	0x0000
        /*0014*/ 	.byte	0x00, 0xf0, 0x61, 0x10


	//----- nvinfo : EIATTR_SPARSE_MMA_MASK
	.align		4
.L_116:
        /*0018*/ 	.byte	0x03, 0x50
        /*001a*/ 	.short	0x0000


	//----- nvinfo : EIATTR_MAXREG_COUNT
	.align		4
        /*001c*/ 	.byte	0x03, 0x1b
        /*001e*/ 	.short	0x00ff


	//----- nvinfo : EIATTR_MERCURY_ISA_VERSION
	.align		4
        /*0020*/ 	.byte	0x03, 0x5f
        /*0022*/ 	.short	0x0101


	//----- nvinfo : EIATTR_VRC_CTA_INIT_COUNT
	.align		4
        /*0024*/ 	.byte	0x02, 0x4a
	.zero		1
	.zero		1


	//----- nvinfo : EIATTR_EXIT_INSTR_OFFSETS
	.align		4
        /*0028*/ 	.byte	0x04, 0x1c
        /*002a*/ 	.short	(.L_118 - .L_117)


	//   ....[0]....
.L_117:
        /*002c*/ 	.word	0x00000010


	//----- nvinfo : EIATTR_MAX_THREADS
	.align		4
.L_118:
        /*0030*/ 	.byte	0x04, 0x05
        /*0032*/ 	.short	(.L_120 - .L_119)
.L_119:
        /*0034*/ 	.word	0x00000080
        /*0038*/ 	.word	0x00000001
        /*003c*/ 	.word	0x00000001


	//----- nvinfo : EIATTR_CBANK_PARAM_SIZE
	.align		4
.L_120:
        /*0040*/ 	.byte	0x03, 0x19
        /*0042*/ 	.short	0x0418


	//----- nvinfo : EIATTR_PARAM_CBANK
	.align		4
        /*0044*/ 	.byte	0x04, 0x0a
        /*0046*/ 	.short	(.L_122 - .L_121)
	.align		4
.L_121:
        /*0048*/ 	.word	index@(.nv.constant0._ZN7cutlass13device_kernelIN5flash19enable_sm80_to_sm89INS1_16FlashAttnFwdSm80INS1_25CollectiveMainloopFwdSm80ILi4ELi1ELb0EN4cute5tupleIJNS5_1CILi128EEENS7_ILi96EEENS7_ILi64EEEEEELi64ENS_6half_tEfNS_4arch4Sm80ELb0ELb1ELb1ELb1ELb1ELb0ELb1ELb0EEENS1_21CollectiveEpilogueFwdINS6_IJS8_SA_S9_EEENS6_IJNS7_ILi1EEESI_SI_EEESC_SE_Li128ELb1ELb1ELb0ELb0EEENS1_19SingleTileSchedulerILb1ELb0ELb1ELi128EEEEEEEEEvNT_6ParamsE)
        /*004c*/ 	.short	0x0380
        /*004e*/ 	.short	0x0418


	//----- nvinfo : EIATTR_SW_WAR
	.align		4
.L_122:
        /*0050*/ 	.byte	0x04, 0x36
        /*0052*/ 	.short	(.L_124 - .L_123)
.L_123:
        /*0054*/ 	.word	0x00000008
.L_124:


//--------------------- .nv.info._ZN7cutlass13device_kernelIN5flash19enable_sm80_to_sm89INS1_16FlashAttnFwdSm80INS1_25CollectiveMainloopFwdSm80ILi4ELi1ELb0EN4cute5tupleIJNS5_1CILi128EEENS7_ILi96EEENS7_ILi64EEEEEELi64ENS_6half_tEfNS_4arch4Sm80ELb0ELb1ELb1ELb1ELb1ELb1ELb1ELb0EEENS1_21CollectiveEpilogueFwdINS6_IJS8_SA_S9_EEENS6_IJNS7_ILi1EEESI_SI_EEESC_SE_Li128ELb1ELb1ELb0ELb0EEENS1_19SingleTileSchedulerILb1ELb0ELb1ELi128EEEEEEEEEvNT_6ParamsE --------------------------
	.section	.nv.info._ZN7cutlass13device_kernelIN5flash19enable_sm80_to_sm89INS1_16FlashAttnFwdSm80INS1_25CollectiveMainloopFwdSm80ILi4ELi1ELb0EN4cute5tupleIJNS5_1CILi128EEENS7_ILi96EEENS7_ILi64EEEEEELi64ENS_6half_tEfNS_4arch4Sm80ELb0ELb1ELb1ELb1ELb1ELb1ELb1ELb0EEENS1_21CollectiveEpilogueFwdINS6_IJS8_SA_S9_EEENS6_IJNS7_ILi1EEESI_SI_EEESC_SE_Li128ELb1ELb1ELb0ELb0EEENS1_19SingleTileSchedulerILb1ELb0ELb1ELi128EEEEEEEEEvNT_6ParamsE,"",@"SHT_CUDA_INFO"
	.sectionflags	@""
	.align	4


	//----- nvinfo : EIATTR_CUDA_API_VERSION
	.align		4
        /*0000*/ 	.byte	0x04, 0x37
        /*0002*/ 	.short	(.L_126 - .L_125)
.L_125:
        /*0004*/ 	.word	0x00000082


	//----- nvinfo : EIATTR_KPARAM_INFO
	.align		4
.L_126:
        /*0008*/ 	.byte	0x04, 0x17
        /*000a*/ 	.short	(.L_128 - .L_127)
.L_127:
        /*000c*/ 	.word	0x00000000
        /*0010*/ 	.short	0x0000
        /*0012*/ 	.short	0x0000
        /*0014*/ 	.byte	0x00, 0xf0, 0x61, 0x10


	//----- nvinfo : EIATTR_SPARSE_MMA_MASK
	.align		4
.L_128:
        /*0018*/ 	.byte	0x03, 0x50
        /*001a*/ 	.short	0x0000


	//----- nvinfo : EIATTR_MAXREG_COUNT
	.align		4
        /*001c*/ 	.byte	0x03, 0x1b
        /*001e*/ 	.short	0x00ff


	//----- nvinfo : EIATTR_MERCURY_ISA_VERSION
	.align		4
        /*0020*/ 	.byte	0x03, 0x5f
        /*0022*/ 	.short	0x0101


	//----- nvinfo : EIATTR_VRC_CTA_INIT_COUNT
	.align		4
        /*0024*/ 	.byte	0x02, 0x4a
	.zero		1
	.zero		1


	//----- nvinfo : EIATTR_EXIT_INSTR_OFFSETS
	.align		4
        /*0028*/ 	.byte	0x04, 0x1c
        /*002a*/ 	.short	(.L_130 - .L_129)


	//   ....[0]....
.L_129:
        /*002c*/ 	.word	0x00000010


	//----- nvinfo : EIATTR_MAX_THREADS
	.align		4
.L_130:
        /*0030*/ 	.byte	0x04, 0x05
        /*0032*/ 	.short	(.L_132 - .L_131)
.L_131:
        /*0034*/ 	.word	0x00000080
        /*0038*/ 	.word	0x00000001
        /*003c*/ 	.word	0x00000001


	//----- nvinfo : EIATTR_CBANK_PARAM_SIZE
	.align		4
.L_132:
        /*0040*/ 	.byte	0x03, 0x19
        /*0042*/ 	.short	0x0418


	//----- nvinfo : EIATTR_PARAM_CBANK
	.align		4
        /*0044*/ 	.byte	0x04, 0x0a
        /*0046*/ 	.short	(.L_134 - .L_133)
	.align		4
.L_133:
        /*0048*/ 	.word	index@(.nv.constant0._ZN7cutlass13device_kernelIN5flash19enable_sm80_to_sm89INS1_16FlashAttnFwdSm80INS1_25CollectiveMainloopFwdSm80ILi4ELi1ELb0EN4cute5tupleIJNS5_1CILi128EEENS7_ILi96EEENS7_ILi64EEEEEELi64ENS_6half_tEfNS_4arch4Sm80ELb0ELb1ELb1ELb1ELb1ELb1ELb1ELb0EEENS1_21CollectiveEpilogueFwdINS6_IJS8_SA_S9_EEENS6_IJNS7_ILi1EEESI_SI_EEESC_SE_Li128ELb1ELb1ELb0ELb0EEENS1_19SingleTileSchedulerILb1ELb0ELb1ELi128EEEEEEEEEvNT_6ParamsE)
        /*004c*/ 	.short	0x0380
        /*004e*/ 	.short	0x0418


	//----- nvinfo : EIATTR_SW_WAR
	.align		4
.L_134:
        /*0050*/ 	.byte	0x04, 0x36
        /*0052*/ 	.short	(.L_136 - .L_135)
.L_135:
        /*0054*/ 	.word	0x00000008
.L_136:


//--------------------- .nv.info._ZN7cutlass13device_kernelIN5flash19enable_sm80_to_sm89INS1_16FlashAttnFwdSm80INS1_25CollectiveMainloopFwdSm80ILi4ELi1ELb0EN4cute5tupleIJNS5_1CILi128EEENS7_ILi112EEENS7_ILi64EEEEEELi64ENS_6half_tEfNS_4arch4Sm80ELb1ELb0ELb1ELb0ELb1ELb0ELb1ELb0EEENS1_21CollectiveEpilogueFwdINS6_IJS8_SA_S9_EEENS6_IJNS7_ILi1EEESI_SI_EEESC_SE_Li128ELb0ELb1ELb0ELb0EEENS1_30DynamicPersistentTileSchedulerILi128ELi128ELb0ELb1ELb0EEEEEEEEEvNT_6ParamsE --------------------------
	.section	.nv.info._ZN7cutlass13device_kernelIN5flash19enable_sm80_to_sm89INS1_16FlashAttnFwdSm80INS1_25CollectiveMainloopFwdSm80ILi4ELi1ELb0EN4cute5tupleIJNS5_1CILi128EEENS7_ILi112EEENS7_ILi64EEEEEELi64ENS_6half_tEfNS_4arch4Sm80ELb1ELb0ELb1ELb0ELb1ELb0ELb1ELb0EEENS1_21CollectiveEpilogueFwdINS6_IJS8_SA_S9_EEENS6_IJNS7_ILi1EEESI_SI_EEESC_SE_Li128ELb0ELb1ELb0ELb0EEENS1_30DynamicPersistentTileSchedulerILi128ELi128ELb0ELb1ELb0EEEEEEEEEvNT_6ParamsE,"",@"SHT_CUDA_INFO"
	.sectionflags	@""
	.align	4


	//----- nvinfo : EIATTR_CUDA_API_VERSION
	.align		4
        /*0000*/ 	.byte	0x04, 0x37
        /*0002*/ 	.short	(.L_138 - .L_137)
.L_137:
        /*0004*/ 	.word	0x00000082


	//----- nvinfo : EIATTR_KPARAM_INFO
	.align		4
.L_138:
        /*0008*/ 	.byte	0x04, 0x17
        /*000a*/ 	.short	(.L_140 - .L_139)
.L_139:
        /*000c*/ 	.word	0x00000000
        /*0010*/ 	.short	0x0000
        /*0012*/ 	.short	0x0000
        /*0014*/ 	.byte	0x00, 0xf0, 0xa1, 0x10


	//----- nvinfo : EIATTR_SPARSE_MMA_MASK
	.align		4
.L_140:
        /*0018*/ 	.byte	0x03, 0x50
        /*001a*/ 	.short	0x0000


	//----- nvinfo : EIATTR_MAXREG_COUNT
	.align		4
        /*001c*/ 	.byte	0x03, 0x1b
        /*001e*/ 	.short	0x00ff


	//----- nvinfo : EIATTR_MERCURY_ISA_VERSION
	.align		4
        /*0020*/ 	.byte	0x03, 0x5f
        /*0022*/ 	.short	0x0101


	//----- nvinfo : EIATTR_VRC_CTA_INIT_COUNT
	.align		4
        /*0024*/ 	.byte	0x02, 0x4a
	.zero		1
	.zero		1


	//----- nvinfo : EIATTR_EXIT_INSTR_OFFSETS
	.align		4
        /*0028*/ 	.byte	0x04, 0x1c
        /*002a*/ 	.short	(.L_142 - .L_141)


	//   ....[0]....
.L_141:
        /*002c*/ 	.word	0x00000010


	//----- nvinfo : EIATTR_MAX_THREADS
	.align		4
.L_142:
        /*0030*/ 	.byte	0x04, 0x05
        /*0032*/ 	.short	(.L_144 - .L_143)
.L_143:
        /*0034*/ 	.word	0x00000080
        /*0038*/ 	.word	0x00000001
        /*003c*/ 	.word	0x00000001


	//----- nvinfo : EIATTR_CBANK_PARAM_SIZE
	.align		4
.L_144:
        /*0040*/ 	.byte	0x03, 0x19
        /*0042*/ 	.short	0x0428


	//----- nvinfo : EIATTR_PARAM_CBANK
	.align		4
        /*0044*/ 	.byte	0x04, 0x0a
        /*0046*/ 	.short	(.L_146 - .L_145)
	.align		4
.L_145:
        /*0048*/ 	.word	index@(.nv.constant0._ZN7cutlass13device_kernelIN5flash19enable_sm80_to_sm89INS1_16FlashAttnFwdSm80INS1_25CollectiveMainloopFwdSm80ILi4ELi1ELb0EN4cute5tupleIJNS5_1CILi128EEENS7_ILi112EEENS7_ILi64EEEEEELi64ENS_6half_tEfNS_4arch4Sm80ELb1ELb0ELb1ELb0ELb1ELb0ELb1ELb0EEENS1_21CollectiveEpilogueFwdINS6_IJS8_SA_S9_EEENS6_IJNS7_ILi1EEESI_SI_EEESC_SE_Li128ELb0ELb1ELb0ELb0EEENS1_30DynamicPersistentTileSchedulerILi128ELi128ELb0ELb1ELb0EEEEEEEEEvNT_6ParamsE)
        /*004c*/ 	.short	0x0380
        /*004e*/ 	.short	0x0428


	//----- nvinfo : EIATTR_SW_WAR
	.align		4
.L_146:
        /*0050*/ 	.byte	0x04, 0x36
        /*0052*/ 	.short	(.L_148 - .L_147)
.L_147:
        /*0054*/ 	.word	0x00000008
.L_148:


//--------------------- .nv.info._ZN7cutlass13device_kernelIN5flash19enable_sm80_to_sm89INS1_16FlashAttnFwdSm80INS1_25CollectiveMainloopFwdSm80ILi4ELi1ELb0EN4cute5tupleIJNS5_1CILi128EEENS7_ILi112EEENS7_ILi64EEEEEELi64ENS_6half_tEfNS_4arch4Sm80ELb1ELb0ELb1ELb1ELb1ELb0ELb1ELb0EEENS1_21CollectiveEpilogueFwdINS6_IJS8_SA_S9_EEENS6_IJNS7_ILi1EEESI_SI_EEESC_SE_Li128ELb1ELb1ELb0ELb0EEENS1_19SingleTileSchedulerILb1ELb0ELb1ELi128EEEEEEEEEvNT_6ParamsE --------------------------
	.section	.nv.info._ZN7cutlass13device_kernelIN5flash19enable_sm80_to_sm89INS1_16FlashAttnFwdSm80INS1_25CollectiveMainloopFwdSm80ILi4ELi1ELb0EN4cute5tupleIJNS5_1CILi128EEENS7_ILi112EEENS7_ILi64EEEEEELi64ENS_6half_tEfNS_4arch4Sm80ELb1ELb0ELb1ELb1ELb1ELb0ELb1ELb0EEENS1_21CollectiveEpilogueFwdINS6_IJS8_SA_S9_EEENS6_IJNS7_ILi1EEESI_SI_EEESC_SE_Li128ELb1ELb1ELb0ELb0EEENS1_19SingleTileSchedulerILb1ELb0ELb1ELi128EEEEEEEEEvNT_6ParamsE,"",@"SHT_CUDA_INFO"
	.sectionflags	@""
	.align	4


	//----- nvinfo : EIATTR_CUDA_API_VERSION
	.align		4
        /*0000*/ 	.byte	0x04, 0x37
        /*0002*/ 	.short	(.L_150 - .L_149)
.L_149:
        /*0004*/ 	.word	0x00000082


	//----- nvinfo : EIATTR_KPARAM_INFO
	.align		4
.L_150:
        /*0008*/ 	.byte	0x04, 0x17
        /*000a*/ 	.short	(.L_152 - .L_151)
.L_151:
        /*000c*/ 	.word	0x00000000
        /*0010*/ 	.short	0x0000
        /*0012*/ 	.short	0x0000
        /*0014*/ 	.byte	0x00, 0xf0, 0x61, 0x10


	//----- nvinfo : EIATTR_SPARSE_MMA_MASK
	.align		4
.L_152:
        /*0018*/ 	.byte	0x03, 0x50
        /*001a*/ 	.short	0x0000


	//----- nvinfo : EIATTR_MAXREG_COUNT
	.align		4
        /*001c*/ 	.byte	0x03, 0x1b
        /*001e*/ 	.short	0x00ff


	//----- nvinfo : EIATTR_MERCURY_ISA_VERSION
	.align		4
        /*0020*/ 	.byte	0x03, 0x5f
        /*0022*/ 	.short	0x0101


	//----- nvinfo : EIATTR_VRC_CTA_INIT_COUNT
	.align		4
        /*0024*/ 	.byte	0x02, 0x4a
	.zero		1
	.zero		1


	//----- nvinfo : EIATTR_EXIT_INSTR_OFFSETS
	.align		4
        /*0028*/ 	.byte	0x04, 0x1c
        /*002a*/ 	.short	(.L_154 - .L_153)


	//   ....[0]....
.L_153:
        /*002c*/ 	.word	0x00000010


	//----- nvinfo : EIATTR_MAX_THREADS
	.align		4
.L_154:
        /*0030*/ 	.byte	0x04, 0x05
        /*0032*/ 	.short	(.L_156 - .L_155)
.L_155:
        /*0034*/ 	.word	0x00000080
        /*0038*/ 	.word	0x00000001
        /*003c*/ 	.word	0x00000001


	//----- nvinfo : EIATTR_CBANK_PARAM_SIZE
	.align		4
.L_156:
        /*0040*/ 	.byte	0x03, 0x19
        /*0042*/ 	.short	0x0418


	//----- nvinfo : EIATTR_PARAM_CBANK
	.align		4
        /*0044*/ 	.byte	0x04, 0x0a
        /*0046*/ 	.short	(.L_158 - .L_157)
	.align		4
.L_157:
        /*0048*/ 	.word	index@(.nv.constant0._ZN7cutlass13device_kernelIN5flash19enable_sm80_to_sm89INS1_16FlashAttnFwdSm80INS1_25CollectiveMainloopFwdSm80ILi4ELi1ELb0EN4cute5tupleIJNS5_1CILi128EEENS7_ILi112EEENS7_ILi64EEEEEELi64ENS_6half_tEfNS_4arch4Sm80ELb1ELb0ELb1ELb1ELb1ELb0ELb1ELb0EEENS1_21CollectiveEpilogueFwdINS6_IJS8_SA_S9_EEENS6_IJNS7_ILi1EEESI_SI_EEESC_SE_Li128ELb1ELb1ELb0ELb0EEENS1_19SingleTileSchedulerILb1ELb0ELb1ELi128EEEEEEEEEvNT_6ParamsE)
        /*004c*/ 	.short	0x0380
        /*004e*/ 	.short	0x0418


	//----- nvinfo : EIATTR_SW_WAR
	.align		4
.L_158:
        /*0050*/ 	.byte	0x04, 0x36
        /*0052*/ 	.short	(.L_160 - .L_159)
.L_159:
        /*0054*/ 	.word	0x00000008
.L_160:


//--------------------- .nv.info._ZN7cutlass13device_kernelIN5flash19enable_sm80_to_sm89INS1_16FlashAttnFwdSm80INS1_25CollectiveMainloopFwdSm80ILi4ELi1ELb0EN4cute5tupleIJNS5_1CILi128EEENS7_ILi112EEENS7_ILi64EEEEEELi64ENS_6half_tEfNS_4arch4Sm80ELb1ELb0ELb1ELb1ELb1ELb1ELb1ELb0EEENS1_21CollectiveEpilogueFwdINS6_IJS8_SA_S9_EEENS6_IJNS7_ILi1EEESI_SI_EEESC_SE_Li128ELb1ELb1ELb0ELb0EEENS1_19SingleTileSchedulerILb1ELb0ELb1ELi128EEEEEEEEEvNT_6ParamsE --------------------------
	.section	.nv.info._ZN7cutlass13device_kernelIN5flash19enable_sm80_to_sm89INS1_16FlashAttnFwdSm80INS1_25CollectiveMainloopFwdSm80ILi4ELi1ELb0EN4cute5tupleIJNS5_1CILi128EEENS7_ILi112EEENS7_ILi64EEEEEELi64ENS_6half_tEfNS_4arch4Sm80ELb1ELb0ELb1ELb1ELb1ELb1ELb1ELb0EEENS1_21CollectiveEpilogueFwdINS6_IJS8_SA_S9_EEENS6_IJNS7_ILi1EEESI_SI_EEESC_SE_Li128ELb1ELb1ELb0ELb0EEENS1_19SingleTileSchedulerILb1ELb0ELb1ELi128EEEEEEEEEvNT_6ParamsE,"",@"SHT_CUDA_INFO"
	.sectionflags	@""
	.align	4


	//----- nvinfo : EIATTR_CUDA_API_VERSION
	.align		4
        /*0000*/ 	.byte	0x04, 0x37
        /*0002*/ 	.short	(.L_162 - .L_161)
.L_161:
        /*0004*/ 	.word	0x00000082


	//----- nvinfo : EIATTR_KPARAM_INFO
	.align		4
.L_162:
        /*0008*/ 	.byte	0x04, 0x17
        /*000a*/ 	.short	(.L_164 - .L_163)
.L_163:
        /*000c*/ 	.word	0x00000000
        /*0010*/ 	.short	0x0000
        /*0012*/ 	.short	0x0000
        /*0014*/ 	.byte	0x00, 0xf0, 0x61, 0x10


	//----- nvinfo : EIATTR_SPARSE_MMA_MASK
	.align		4
.L_164:
        /*0018*/ 	.byte	0x03, 0x50
        /*001a*/ 	.short	0x0000


	//----- nvinfo : EIATTR_MAXREG_COUNT
	.align		4
        /*001c*/ 	.byte	0x03, 0x1b
        /*001e*/ 	.short	0x00ff


	//----- nvinfo : EIATTR_MERCURY_ISA_VERSION
	.align		4
        /*0020*/ 	.byte	0x03, 0x5f
        /*0022*/ 	.short	0x0101


	//----- nvinfo : EIATTR_VRC_CTA_INIT_COUNT
	.align		4
        /*0024*/ 	.byte	0x02, 0x4a
	.zero		1
	.zero		1


	//----- nvinfo : EIATTR_EXIT_INSTR_OFFSETS
	.align		4
        /*0028*/ 	.byte	0x04, 0x1c
        /*002a*/ 	.short	(.L_166 - .L_165)


	//   ....[0]....
.L_165:
        /*002c*/ 	.word	0x00000010


	//----- nvinfo : EIATTR_MAX_THREADS
	.align		4
.L_166:
        /*0030*/ 	.byte	0x04, 0x05
        /*0032*/ 	.short	(.L_168 - .L_167)
.L_167:
        /*0034*/ 	.word	0x00000080
        /*0038*/ 	.word	0x00000001
        /*003c*/ 	.word	0x00000001


	//----- nvinfo : EIATTR_CBANK_PARAM_SIZE
	.align		4
.L_168:
        /*0040*/ 	.byte	0x03, 0x19
        /*0042*/ 	.short	0x0418


	//----- nvinfo : EIATTR_PARAM_CBANK
	.align		4
        /*0044*/ 	.byte	0x04, 0x0a
        /*0046*/ 	.short	(.L_170 - .L_169)
	.align		4
.L_169:
        /*0048*/ 	.word	index@(.nv.constant0._ZN7cutlass13device_kernelIN5flash19enable_sm80_to_sm89INS1_16FlashAttnFwdSm80INS1_25CollectiveMainloopFwdSm80ILi4ELi1ELb0EN4cute5tupleIJNS5_1CILi128EEENS7_ILi112EEENS7_ILi64EEEEEELi64ENS_6half_tEfNS_4arch4Sm80ELb1ELb0ELb1ELb1ELb1ELb1ELb1ELb0EEENS1_21CollectiveEpilogueFwdINS6_IJS8_SA_S9_EEENS6_IJNS7_ILi1EEESI_SI_EEESC_SE_Li128ELb1ELb1ELb0ELb0EEENS1_19SingleTileSchedulerILb1ELb0ELb1ELi128EEEEEEEEEvNT_6ParamsE)
        /*004c*/ 	.short	0x0380
        /*004e*/ 	.short	0x0418


	//----- nvinfo : EIATTR_SW_WAR
	.align		4
.L_170:
        /*0050*/ 	.byte	0x04, 0x36
        /*0052*/ 	.short	(.L_172 - .L_171)
.L_171:
        /*0054*/ 	.word	0x00000008
.L_172:


//--------------------- .nv.callgraph             --------------------------
	.section	.nv.callgraph,"",@"SHT_CUDA_CALLGRAPH"
	.align	4
	.sectionentsize	8
	.align		4
        /*0000*/ 	.word	0x00000000
	.align		4
        /*0004*/ 	.word	0xffffffff
	.align		4
        /*0008*/ 	.word	0x00000000
	.align		4
        /*000c*/ 	.word	0xfffffffe
	.align		4
        /*0010*/ 	.word	0x00000000
	.align		4
        /*0014*/ 	.word	0xfffffffd
	.align		4
        /*0018*/ 	.word	0x00000000
	.align		4
        /*001c*/ 	.word	0xfffffffc


//--------------------- .nv.constant4             --------------------------
	.section	.nv.constant4,"a",@progbits
	.align	8
	.align		8
.nv.constant4:
        /*0000*/ 	.dword	_ZN79_INTERNAL_f786776b_43_flash_fwd_hdim64_fp16_paged_softcap_sm80_cu_bdbb69e5_38334cuda3std3__45__cpo5beginE
	.align		8
        /*0008*/ 	.dword	_ZN79_INTERNAL_f786776b_43_flash_fwd_hdim64_fp16_paged_softcap_sm80_cu_bdbb69e5_38334cuda3std3__45__cpo3endE
	.align		8
        /*0010*/ 	.dword	_ZN79_INTERNAL_f786776b_43_flash_fwd_hdim64_fp16_paged_softcap_sm80_cu_bdbb69e5_38334cuda3std3__45__cpo6cbeginE
	.align		8
        /*0018*/ 	.dword	_ZN79_INTERNAL_f786776b_43_flash_fwd_hdim64_fp16_paged_softcap_sm80_cu_bdbb69e5_38334cuda3std3__45__cpo4cendE
	.align		8
        /*0020*/ 	.dword	_ZN79_INTERNAL_f786776b_43_flash_fwd_hdim64_fp16_paged_softcap_sm80_cu_bdbb69e5_38334cuda3std3__481_GLOBAL__N__f786776b_43_flash_fwd_hdim64_fp16_paged_softcap_sm80_cu_bdbb69e5_38336ignoreE
	.align		8
        /*0028*/ 	.dword	_ZN79_INTERNAL_f786776b_43_flash_fwd_hdim64_fp16_paged_softcap_sm80_cu_bdbb69e5_38334cuda3std3__419piecewise_constructE
	.align		8
        /*0030*/ 	.dword	_ZN79_INTERNAL_f786776b_43_flash_fwd_hdim64_fp16_paged_softcap_sm80_cu_bdbb69e5_38334cuda3std3__48in_placeE
	.align		8
        /*0038*/ 	.dword	_ZN79_INTERNAL_f786776b_43_flash_fwd_hdim64_fp16_paged_softcap_sm80_cu_bdbb69e5_38334cuda3std6ranges3__45__cpo4swapE
	.align		8
        /*0040*/ 	.dword	_ZN79_INTERNAL_f786776b_43_flash_fwd_hdim64_fp16_paged_softcap_sm80_cu_bdbb69e5_38334cuda3std6ranges3__45__cpo9iter_moveE
	.align		8
        /*0048*/ 	.dword	_ZN79_INTERNAL_f786776b_43_flash_fwd_hdim64_fp16_paged_softcap_sm80_cu_bdbb69e5_38334cute7productE
	.align		8
        /*0050*/ 	.dword	_ZN79_INTERNAL_f786776b_43_flash_fwd_hdim64_fp16_paged_softcap_sm80_cu_bdbb69e5_38334cute1_E


//--------------------- .text._ZN7cutlass13device_kernelIN5flash19enable_sm80_to_sm89INS1_16FlashAttnFwdSm80INS1_25CollectiveMainloopFwdSm80ILi4ELi1ELb0EN4cute5tupleIJNS5_1CILi128EEENS7_ILi112EEENS7_ILi64EEEEEELi64ENS_6half_tEfNS_4arch4Sm80ELb0ELb0ELb1ELb0ELb1ELb0ELb1ELb0EEENS1_21CollectiveEpilogueFwdINS6_IJS8_SA_S9_EEENS6_IJNS7_ILi1EEESI_SI_EEESC_SE_Li128ELb0ELb1ELb0ELb0EEENS1_19SingleTileSchedulerILb0ELb0ELb1ELi128EEEEEEEEEvNT_6ParamsE --------------------------
	.section	.text._ZN7cutlass13device_kernelIN5flash19enable_sm80_to_sm89INS1_16FlashAttnFwdSm80INS1_25CollectiveMainloopFwdSm80ILi4ELi1ELb0EN4cute5tupleIJNS5_1CILi128EEENS7_ILi112EEENS7_ILi64EEEEEELi64ENS_6half_tEfNS_4arch4Sm80ELb0ELb0ELb1ELb0ELb1ELb0ELb1ELb0EEENS1_21CollectiveEpilogueFwdINS6_IJS8_SA_S9_EEENS6_IJNS7_ILi1EEESI_SI_EEESC_SE_Li128ELb0ELb1ELb0ELb0EEENS1_19SingleTileSchedulerILb0ELb0ELb1ELi128EEEEEEEEEvNT_6ParamsE,"ax",@progbits
	.align	128
.text._ZN7cutlass13device_kernelIN5flash19enable_sm80_to_sm89INS1_16FlashAttnFwdSm80INS1_25CollectiveMainloopFwdSm80ILi4ELi1ELb0EN4cute5tupleIJNS5_1CILi128EEENS7_ILi112EEENS7_ILi64EEEEEELi64ENS_6half_tEfNS_4arch4Sm80ELb0ELb0ELb1ELb0ELb1ELb0ELb1ELb0EEENS1_21CollectiveEpilogueFwdINS6_IJS8_SA_S9_EEENS6_IJNS7_ILi1EEESI_SI_EEESC_SE_Li128ELb0ELb1ELb0ELb0EEENS1_19SingleTileSchedulerILb0ELb0ELb1ELi128EEEEEEEEEvNT_6ParamsE:
        .type           _ZN7cutlass13device_kernelIN5flash19enable_sm80_to_sm89INS1_16FlashAttnFwdSm80INS1_25CollectiveMainloopFwdSm80ILi4ELi1ELb0EN4cute5tupleIJNS5_1CILi128EEENS7_ILi112EEENS7_ILi64EEEEEELi64ENS_6half_tEfNS_4arch4Sm80ELb0ELb0ELb1ELb0ELb1ELb0ELb1ELb0EEENS1_21CollectiveEpilogueFwdINS6_IJS8_SA_S9_EEENS6_IJNS7_ILi1EEESI_SI_EEESC_SE_Li128ELb0ELb1ELb0ELb0EEENS1_19SingleTileSchedulerILb0ELb0ELb1ELi128EEEEEEEEEvNT_6ParamsE,@function
        .size           _ZN7cutlass13device_kernelIN5flash19enable_sm80_to_sm89INS1_16FlashAttnFwdSm80INS1_25CollectiveMainloopFwdSm80ILi4ELi1ELb0EN4cute5tupleIJNS5_1CILi128EEENS7_ILi112EEENS7_ILi64EEEEEELi64ENS_6half_tEfNS_4arch4Sm80ELb0ELb0ELb1ELb0ELb1ELb0ELb1ELb0EEENS1_21CollectiveEpilogueFwdINS6_IJS8_SA_S9_EEENS6_IJNS7_ILi1EEESI_SI_EEESC_SE_Li128ELb0ELb1ELb0ELb0EEENS1_19SingleTileSchedulerILb0ELb0ELb1ELi128EEEEEEEEEvNT_6ParamsE,(.L_x_9 - _ZN7cutlass13device_kernelIN5flash19enable_sm80_to_sm89INS1_16FlashAttnFwdSm80INS1_25CollectiveMainloopFwdSm80ILi4ELi1ELb0EN4cute5tupleIJNS5_1CILi128EEENS7_ILi112EEENS7_ILi64EEEEEELi64ENS_6half_tEfNS_4arch4Sm80ELb0ELb0ELb1ELb0ELb1ELb0ELb1ELb0EEENS1_21CollectiveEpilogueFwdINS6_IJS8_SA_S9_EEENS6_IJNS7_ILi1EEESI_SI_EEESC_SE_Li128ELb0ELb1ELb0ELb0EEENS1_19SingleTileSchedulerILb0ELb0ELb1ELi128EEEEEEEEEvNT_6ParamsE)
        .other          _ZN7cutlass13device_kernelIN5flash19enable_sm80_to_sm89INS1_16FlashAttnFwdSm80INS1_25CollectiveMainloopFwdSm80ILi4ELi1ELb0EN4cute5tupleIJNS5_1CILi128EEENS7_ILi112EEENS7_ILi64EEEEEELi64ENS_6half_tEfNS_4arch4Sm80ELb0ELb0ELb1ELb0ELb1ELb0ELb1ELb0EEENS1_21CollectiveEpilogueFwdINS6_IJS8_SA_S9_EEENS6_IJNS7_ILi1EEESI_SI_EEESC_SE_Li128ELb0ELb1ELb0ELb0EEENS1_19SingleTileSchedulerILb0ELb0ELb1ELi128EEEEEEEEEvNT_6ParamsE,@"STO_CUDA_ENTRY STV_DEFAULT"
_ZN7cutlass13device_kernelIN5flash19enable_sm80_to_sm89INS1_16FlashAttnFwdSm80INS1_25CollectiveMainloopFwdSm80ILi4ELi1ELb0EN4cute5tupleIJNS5_1CILi128EEENS7_ILi112EEENS7_ILi64EEEEEELi64ENS_6half_tEfNS_4arch4Sm80ELb0ELb0ELb1ELb0ELb1ELb0ELb1ELb0EEENS1_21CollectiveEpilogueFwdINS6_IJS8_SA_S9_EEENS6_IJNS7_ILi1EEESI_SI_EEESC_SE_Li128ELb0ELb1ELb0ELb0EEENS1_19SingleTileSchedulerILb0ELb0ELb1ELi128EEEEEEEEEvNT_6ParamsE:
[----:B------:R-:W-:Y:S01]  /*0000*/  LDC R1, c[0x0][0x37c] ;  /* 0x0000df00ff017b82 */ /* 0x000fe20000000800 */
[----:B------:R-:W-:Y:S05]  /*0010*/  EXIT ;  /* 0x000000000000794d */ /* 0x000fea0003800000 */
.L_x_0:
[----:B------:R-:W-:-:S00]  /*0020*/  BRA `(.L_x_0) ;  /* 0xfffffffc00fc7947 */ /* 0x000fc0000383ffff */
[----:B------:R-:W-:-:S00]  /*0030*/  NOP ;  /* 0x0000000000007918 */ /* 0x000fc00000000000 */
        /* <DEDUP_REMOVED lines=12> */
.L_x_9:


//--------------------- .text._ZN7cutlass13device_kernelIN5flash19enable_sm80_to_sm89INS1_16FlashAttnFwdSm80INS1_25CollectiveMainloopFwdSm80ILi4ELi1ELb0EN4cute5tupleIJNS5_1CILi128EEENS7_ILi112EEENS7_ILi64EEEEEELi64ENS_6half_tEfNS_4arch4Sm80ELb0ELb0ELb1ELb1ELb1ELb0ELb1ELb0EEENS1_21CollectiveEpilogueFwdINS6_IJS8_SA_S9_EEENS6_IJNS7_ILi1EEESI_SI_EEESC_SE_Li128ELb1ELb1ELb0ELb0EEENS1_19SingleTileSchedulerILb1ELb0ELb1ELi128EEEEEEEEEvNT_6ParamsE --------------------------
	.section	.text._ZN7cutlass13device_kernelIN5flash19enable_sm80_to_sm89INS1_16FlashAttnFwdSm80INS1_25CollectiveMainloopFwdSm80ILi4ELi1ELb0EN4cute5tupleIJNS5_1CILi128EEENS7_ILi112EEENS7_ILi64EEEEEELi64ENS_6half_tEfNS_4arch4Sm80ELb0ELb0ELb1ELb1ELb1ELb0ELb1ELb0EEENS1_21CollectiveEpilogueFwdINS6_IJS8_SA_S9_EEENS6_IJNS7_ILi1EEESI_SI_EEESC_SE_Li128ELb1ELb1ELb0ELb0EEENS1_19SingleTileSchedulerILb1ELb0ELb1ELi128EEEEEEEEEvNT_6ParamsE,"ax",@progbits
	.align	128
.text._ZN7cutlass13device_kernelIN5flash19enable_sm80_to_sm89INS1_16FlashAttnFwdSm80INS1_25CollectiveMainloopFwdSm80ILi4ELi1ELb0EN4cute5tupleIJNS5_1CILi128EEENS7_ILi112EEENS7_ILi64EEEEEELi64ENS_6half_tEfNS_4arch4Sm80ELb0ELb0ELb1ELb1ELb1ELb0ELb1ELb0EEENS1_21CollectiveEpilogueFwdINS6_IJS8_SA_S9_EEENS6_IJNS7_ILi1EEESI_SI_EEESC_SE_Li128ELb1ELb1ELb0ELb0EEENS1_19SingleTileSchedulerILb1ELb0ELb1ELi128EEEEEEEEEvNT_6ParamsE:
        .type           _ZN7cutlass13device_kernelIN5flash19enable_sm80_to_sm89INS1_16FlashAttnFwdSm80INS1_25CollectiveMainloopFwdSm80ILi4ELi1ELb0EN4cute5tupleIJNS5_1CILi128EEENS7_ILi112EEENS7_ILi64EEEEEELi64ENS_6half_tEfNS_4arch4Sm80ELb0ELb0ELb1ELb1ELb1ELb0ELb1ELb0EEENS1_21CollectiveEpilogueFwdINS6_IJS8_SA_S9_EEENS6_IJNS7_ILi1EEESI_SI_EEESC_SE_Li128ELb1ELb1ELb0ELb0EEENS1_19SingleTileSchedulerILb1ELb0ELb1ELi128EEEEEEEEEvNT_6ParamsE,@function
        .size           _ZN7cutlass13device_kernelIN5flash19enable_sm80_to_sm89INS1_16FlashAttnFwdSm80INS1_25CollectiveMainloopFwdSm80ILi4ELi1ELb0EN4cute5tupleIJNS5_1CILi128EEENS7_ILi112EEENS7_ILi64EEEEEELi64ENS_6half_tEfNS_4arch4Sm80ELb0ELb0ELb1ELb1ELb1ELb0ELb1ELb0EEENS1_21CollectiveEpilogueFwdINS6_IJS8_SA_S9_EEENS6_IJNS7_ILi1EEESI_SI_EEESC_SE_Li128ELb1ELb1ELb0ELb0EEENS1_19SingleTileSchedulerILb1ELb0ELb1ELi128EEEEEEEEEvNT_6ParamsE,(.L_x_10 - _ZN7cutlass13device_kernelIN5flash19enable_sm80_to_sm89INS1_16FlashAttnFwdSm80INS1_25CollectiveMainloopFwdSm80ILi4ELi1ELb0EN4cute5tupleIJNS5_1CILi128EEENS7_ILi112EEENS7_ILi64EEEEEELi64ENS_6half_tEfNS_4arch4Sm80ELb0ELb0ELb1ELb1ELb1ELb0ELb1ELb0EEENS1_21CollectiveEpilogueFwdINS6_IJS8_SA_S9_EEENS6_IJNS7_ILi1EEESI_SI_EEESC_SE_Li128ELb1ELb1ELb0ELb0EEENS1_19SingleTileSchedulerILb1ELb0ELb1ELi128EEEEEEEEEvNT_6ParamsE)
        .other          _ZN7cutlass13device_kernelIN5flash19enable_sm80_to_sm89INS1_16FlashAttnFwdSm80INS1_25CollectiveMainloopFwdSm80ILi4ELi1ELb0EN4cute5tupleIJNS5_1CILi128EEENS7_ILi112EEENS7_ILi64EEEEEELi64ENS_6half_tEfNS_4arch4Sm80ELb0ELb0ELb1ELb1ELb1ELb0ELb1ELb0EEENS1_21CollectiveEpilogueFwdINS6_IJS8_SA_S9_EEENS6_IJNS7_ILi1EEESI_SI_EEESC_SE_Li128ELb1ELb1ELb0ELb0EEENS1_19SingleTileSchedulerILb1ELb0ELb1ELi128EEEEEEEEEvNT_6ParamsE,@"STO_CUDA_ENTRY STV_DEFAULT"
_ZN7cutlass13device_kernelIN5flash19enable_sm80_to_sm89INS1_16FlashAttnFwdSm80INS1_25CollectiveMainloopFwdSm80ILi4ELi1ELb0EN4cute5tupleIJNS5_1CILi128EEENS7_ILi112EEENS7_ILi64EEEEEELi64ENS_6half_tEfNS_4arch4Sm80ELb0ELb0ELb1ELb1ELb1ELb0ELb1ELb0EEENS1_21CollectiveEpilogueFwdINS6_IJS8_SA_S9_EEENS6_IJNS7_ILi1EEESI_SI_EEESC_SE_Li128ELb1ELb1ELb0ELb0EEENS1_19SingleTileSchedulerILb1ELb0ELb1ELi128EEEEEEEEEvNT_6ParamsE:
[----:B------:R-:W-:Y:S01]  /*0000*/  LDC R1, c[0x0][0x37c] ;  /* 0x0000df00ff017b82 */ /* 0x000fe20000000800 */
[----:B------:R-:W-:Y:S05]  /*0010*/  EXIT ;  /* 0x000000000000794d */ /* 0x000fea0003800000 */
.L_x_1:
        /* <DEDUP_REMOVED lines=14> */
.L_x_10:


//--------------------- .text._ZN7cutlass13device_kernelIN5flash19enable_sm80_to_sm89INS1_16FlashAttnFwdSm80INS1_25CollectiveMainloopFwdSm80ILi4ELi1ELb0EN4cute5tupleIJNS5_1CILi128EEENS7_ILi112EEENS7_ILi64EEEEEELi64ENS_6half_tEfNS_4arch4Sm80ELb0ELb0ELb1ELb1ELb1ELb1ELb1ELb0EEENS1_21CollectiveEpilogueFwdINS6_IJS8_SA_S9_EEENS6_IJNS7_ILi1EEESI_SI_EEESC_SE_Li128ELb1ELb1ELb0ELb0EEENS1_19SingleTileSchedulerILb1ELb0ELb1ELi128EEEEEEEEEvNT_6ParamsE --------------------------
	.section	.text._ZN7cutlass13device_kernelIN5flash19enable_sm80_to_sm89INS1_16FlashAttnFwdSm80INS1_25CollectiveMainloopFwdSm80ILi4ELi1ELb0EN4cute5tupleIJNS5_1CILi128EEENS7_ILi112EEENS7_ILi64EEEEEELi64ENS_6half_tEfNS_4arch4Sm80ELb0ELb0ELb1ELb1ELb1ELb1ELb1ELb0EEENS1_21CollectiveEpilogueFwdINS6_IJS8_SA_S9_EEENS6_IJNS7_ILi1EEESI_SI_EEESC_SE_Li128ELb1ELb1ELb0ELb0EEENS1_19SingleTileSchedulerILb1ELb0ELb1ELi128EEEEEEEEEvNT_6ParamsE,"ax",@progbits
	.align	128
.text._ZN7cutlass13device_kernelIN5flash19enable_sm80_to_sm89INS1_16FlashAttnFwdSm80INS1_25CollectiveMainloopFwdSm80ILi4ELi1ELb0EN4cute5tupleIJNS5_1CILi128EEENS7_ILi112EEENS7_ILi64EEEEEELi64ENS_6half_tEfNS_4arch4Sm80ELb0ELb0ELb1ELb1ELb1ELb1ELb1ELb0EEENS1_21CollectiveEpilogueFwdINS6_IJS8_SA_S9_EEENS6_IJNS7_ILi1EEESI_SI_EEESC_SE_Li128ELb1ELb1ELb0ELb0EEENS1_19SingleTileSchedulerILb1ELb0ELb1ELi128EEEEEEEEEvNT_6ParamsE:
        .type           _ZN7cutlass13device_kernelIN5flash19enable_sm80_to_sm89INS1_16FlashAttnFwdSm80INS1_25CollectiveMainloopFwdSm80ILi4ELi1ELb0EN4cute5tupleIJNS5_1CILi128EEENS7_ILi112EEENS7_ILi64EEEEEELi64ENS_6half_tEfNS_4arch4Sm80ELb0ELb0ELb1ELb1ELb1ELb1ELb1ELb0EEENS1_21CollectiveEpilogueFwdINS6_IJS8_SA_S9_EEENS6_IJNS7_ILi1EEESI_SI_EEESC_SE_Li128ELb1ELb1ELb0ELb0EEENS1_19SingleTileSchedulerILb1ELb0ELb1ELi128EEEEEEEEEvNT_6ParamsE,@function
        .size           _ZN7cutlass13device_kernelIN5flash19enable_sm80_to_sm89INS1_16FlashAttnFwdSm80INS1_25CollectiveMainloopFwdSm80ILi4ELi1ELb0EN4cute5tupleIJNS5_1CILi128EEENS7_ILi112EEENS7_ILi64EEEEEELi64ENS_6half_tEfNS_4arch4Sm80ELb0ELb0ELb1ELb1ELb1ELb1ELb1ELb0EEENS1_21CollectiveEpilogueFwdINS6_IJS8_SA_S9_EEENS6_IJNS7_ILi1EEESI_SI_EEESC_SE_Li128ELb1ELb1ELb0ELb0EEENS1_19SingleTileSchedulerILb1ELb0ELb1ELi128EEEEEEEEEvNT_6ParamsE,(.L_x_11 - _ZN7cutlass13device_kernelIN5flash19enable_sm80_to_sm89INS1_16FlashAttnFwdSm80INS1_25CollectiveMainloopFwdSm80ILi4ELi1ELb0EN4cute5tupleIJNS5_1CILi128EEENS7_ILi112EEENS7_ILi64EEEEEELi64ENS_6half_tEfNS_4arch4Sm80ELb0ELb0ELb1ELb1ELb1ELb1ELb1ELb0EEENS1_21CollectiveEpilogueFwdINS6_IJS8_SA_S9_EEENS6_IJNS7_ILi1EEESI_SI_EEESC_SE_Li128ELb1ELb1ELb0ELb0EEENS1_19SingleTileSchedulerILb1ELb0ELb1ELi128EEEEEEEEEvNT_6ParamsE)
        .other          _ZN7cutlass13device_kernelIN5flash19enable_sm80_to_sm89INS1_16FlashAttnFwdSm80INS1_25CollectiveMainloopFwdSm80ILi4ELi1ELb0EN4cute5tupleIJNS5_1CILi128EEENS7_ILi112EEENS7_ILi64EEEEEELi64ENS_6half_tEfNS_4arch4Sm80ELb0ELb0ELb1ELb1ELb1ELb1ELb1ELb0EEENS1_21CollectiveEpilogueFwdINS6_IJS8_SA_S9_EEENS6_IJNS7_ILi1EEESI_SI_EEESC_SE_Li128ELb1ELb1ELb0ELb0EEENS1_19SingleTileSchedulerILb1ELb0ELb1ELi128EEEEEEEEEvNT_6ParamsE,@"STO_CUDA_ENTRY STV_DEFAULT"
_ZN7cutlass13device_kernelIN5flash19enable_sm80_to_sm89INS1_16FlashAttnFwdSm80INS1_25CollectiveMainloopFwdSm80ILi4ELi1ELb0EN4cute5tupleIJNS5_1CILi128EEENS7_ILi112EEENS7_ILi64EEEEEELi64ENS_6half_tEfNS_4arch4Sm80ELb0ELb0ELb1ELb1ELb1ELb1ELb1ELb0EEENS1_21CollectiveEpilogueFwdINS6_IJS8_SA_S9_EEENS6_IJNS7_ILi1EEESI_SI_EEESC_SE_Li128ELb1ELb1ELb0ELb0EEENS1_19SingleTileSchedulerILb1ELb0ELb1ELi128EEEEEEEEEvNT_6ParamsE:
[----:B------:R-:W-:Y:S01]  /*0000*/  LDC R1, c[0x0][0x37c] ;  /* 0x0000df00ff017b82 */ /* 0x000fe20000000800 */
[----:B------:R-:W-:Y:S05]  /*0010*/  EXIT ;  /* 0x000000000000794d */ /* 0x000fea0003800000 */
.L_x_2:
        /* <DEDUP_REMOVED lines=14> */
.L_x_11:


//--------------------- .text._ZN7cutlass13device_kernelIN5flash19enable_sm80_to_sm89INS1_16FlashAttnFwdSm80INS1_25CollectiveMainloopFwdSm80ILi4ELi1ELb0EN4cute5tupleIJNS5_1CILi128EEENS7_ILi96EEENS7_ILi64EEEEEELi64ENS_6half_tEfNS_4arch4Sm80ELb0ELb1ELb1ELb0ELb1ELb0ELb1ELb0EEENS1_21CollectiveEpilogueFwdINS6_IJS8_SA_S9_EEENS6_IJNS7_ILi1EEESI_SI_EEESC_SE_Li128ELb0ELb1ELb0ELb0EEENS1_19SingleTileSchedulerILb0ELb0ELb1ELi128EEEEEEEEEvNT_6ParamsE --------------------------
	.section	.text._ZN7cutlass13device_kernelIN5flash19enable_sm80_to_sm89INS1_16FlashAttnFwdSm80INS1_25CollectiveMainloopFwdSm80ILi4ELi1ELb0EN4cute5tupleIJNS5_1CILi128EEENS7_ILi96EEENS7_ILi64EEEEEELi64ENS_6half_tEfNS_4arch4Sm80ELb0ELb1ELb1ELb0ELb1ELb0ELb1ELb0EEENS1_21CollectiveEpilogueFwdINS6_IJS8_SA_S9_EEENS6_IJNS7_ILi1EEESI_SI_EEESC_SE_Li128ELb0ELb1ELb0ELb0EEENS1_19SingleTileSchedulerILb0ELb0ELb1ELi128EEEEEEEEEvNT_6ParamsE,"ax",@progbits
	.align	128
.text._ZN7cutlass13device_kernelIN5flash19enable_sm80_to_sm89INS1_16FlashAttnFwdSm80INS1_25CollectiveMainloopFwdSm80ILi4ELi1ELb0EN4cute5tupleIJNS5_1CILi128EEENS7_ILi96EEENS7_ILi64EEEEEELi64ENS_6half_tEfNS_4arch4Sm80ELb0ELb1ELb1ELb0ELb1ELb0ELb1ELb0EEENS1_21CollectiveEpilogueFwdINS6_IJS8_SA_S9_EEENS6_IJNS7_ILi1EEESI_SI_EEESC_SE_Li128ELb0ELb1ELb0ELb0EEENS1_19SingleTileSchedulerILb0ELb0ELb1ELi128EEEEEEEEEvNT_6ParamsE:
        .type           _ZN7cutlass13device_kernelIN5flash19enable_sm80_to_sm89INS1_16FlashAttnFwdSm80INS1_25CollectiveMainloopFwdSm80ILi4ELi1ELb0EN4cute5tupleIJNS5_1CILi128EEENS7_ILi96EEENS7_ILi64EEEEEELi64ENS_6half_tEfNS_4arch4Sm80ELb0ELb1ELb1ELb0ELb1ELb0ELb1ELb0EEENS1_21CollectiveEpilogueFwdINS6_IJS8_SA_S9_EEENS6_IJNS7_ILi1EEESI_SI_EEESC_SE_Li128ELb0ELb1ELb0ELb0EEENS1_19SingleTileSchedulerILb0ELb0ELb1ELi128EEEEEEEEEvNT_6ParamsE,@function
        .size           _ZN7cutlass13device_kernelIN5flash19enable_sm80_to_sm89INS1_16FlashAttnFwdSm80INS1_25CollectiveMainloopFwdSm80ILi4ELi1ELb0EN4cute5tupleIJNS5_1CILi128EEENS7_ILi96EEENS7_ILi64EEEEEELi64ENS_6half_tEfNS_4arch4Sm80ELb0ELb1ELb1ELb0ELb1ELb0ELb1ELb0EEENS1_21CollectiveEpilogueFwdINS6_IJS8_SA_S9_EEENS6_IJNS7_ILi1EEESI_SI_EEESC_SE_Li128ELb0ELb1ELb0ELb0EEENS1_19SingleTileSchedulerILb0ELb0ELb1ELi128EEEEEEEEEvNT_6ParamsE,(.L_x_12 - _ZN7cutlass13device_kernelIN5flash19enable_sm80_to_sm89INS1_16FlashAttnFwdSm80INS1_25CollectiveMainloopFwdSm80ILi4ELi1ELb0EN4cute5tupleIJNS5_1CILi128EEENS7_ILi96EEENS7_ILi64EEEEEELi64ENS_6half_tEfNS_4arch4Sm80ELb0ELb1ELb1ELb0ELb1ELb0ELb1ELb0EEENS1_21CollectiveEpilogueFwdINS6_IJS8_SA_S9_EEENS6_IJNS7_ILi1EEESI_SI_EEESC_SE_Li128ELb0ELb1ELb0ELb0EEENS1_19SingleTileSchedulerILb0ELb0ELb1ELi128EEEEEEEEEvNT_6ParamsE)
        .other          _ZN7cutlass13device_kernelIN5flash19enable_sm80_to_sm89INS1_16FlashAttnFwdSm80INS1_25CollectiveMainloopFwdSm80ILi4ELi1ELb0EN4cute5tupleIJNS5_1CILi128EEENS7_ILi96EEENS7_ILi64EEEEEELi64ENS_6half_tEfNS_4arch4Sm80ELb0ELb1ELb1ELb0ELb1ELb0ELb1ELb0EEENS1_21CollectiveEpilogueFwdINS6_IJS8_SA_S9_EEENS6_IJNS7_ILi1EEESI_SI_EEESC_SE_Li128ELb0ELb1ELb0ELb0EEENS1_19SingleTileSchedulerILb0ELb0ELb1ELi128EEEEEEEEEvNT_6ParamsE,@"STO_CUDA_ENTRY STV_DEFAULT"
_ZN7cutlass13device_kernelIN5flash19enable_sm80_to_sm89INS1_16FlashAttnFwdSm80INS1_25CollectiveMainloopFwdSm80ILi4ELi1ELb0EN4cute5tupleIJNS5_1CILi128EEENS7_ILi96EEENS7_ILi64EEEEEELi64ENS_6half_tEfNS_4arch4Sm80ELb0ELb1ELb1ELb0ELb1ELb0ELb1ELb0EEENS1_21CollectiveEpilogueFwdINS6_IJS8_SA_S9_EEENS6_IJNS7_ILi1EEESI_SI_EEESC_SE_Li128ELb0ELb1ELb0ELb0EEENS1_19SingleTileSchedulerILb0ELb0ELb1ELi128EEEEEEEEEvNT_6ParamsE:
[----:B------:R-:W-:Y:S01]  /*0000*/  LDC R1, c[0x0][0x37c] ;  /* 0x0000df00ff017b82 */ /* 0x000fe20000000800 */
[----:B------:R-:W-:Y:S05]  /*0010*/  EXIT ;  /* 0x000000000000794d */ /* 0x000fea0003800000 */
.L_x_3:
        /* <DEDUP_REMOVED lines=14> */
.L_x_12:


//--------------------- .text._ZN7cutlass13device_kernelIN5flash19enable_sm80_to_sm89INS1_16FlashAttnFwdSm80INS1_25CollectiveMainloopFwdSm80ILi4ELi1ELb0EN4cute5tupleIJNS5_1CILi128EEENS7_ILi96EEENS7_ILi64EEEEEELi64ENS_6half_tEfNS_4arch4Sm80ELb0ELb1ELb1ELb1ELb1ELb0ELb1ELb0EEENS1_21CollectiveEpilogueFwdINS6_IJS8_SA_S9_EEENS6_IJNS7_ILi1EEESI_SI_EEESC_SE_Li128ELb1ELb1ELb0ELb0EEENS1_19SingleTileSchedulerILb1ELb0ELb1ELi128EEEEEEEEEvNT_6ParamsE --------------------------
	.section	.text._ZN7cutlass13device_kernelIN5flash19enable_sm80_to_sm89INS1_16FlashAttnFwdSm80INS1_25CollectiveMainloopFwdSm80ILi4ELi1ELb0EN4cute5tupleIJNS5_1CILi128EEENS7_ILi96EEENS7_ILi64EEEEEELi64ENS_6half_tEfNS_4arch4Sm80ELb0ELb1ELb1ELb1ELb1ELb0ELb1ELb0EEENS1_21CollectiveEpilogueFwdINS6_IJS8_SA_S9_EEENS6_IJNS7_ILi1EEESI_SI_EEESC_SE_Li128ELb1ELb1ELb0ELb0EEENS1_19SingleTileSchedulerILb1ELb0ELb1ELi128EEEEEEEEEvNT_6ParamsE,"ax",@progbits
	.align	128
.text._ZN7cutlass13device_kernelIN5flash19enable_sm80_to_sm89INS1_16FlashAttnFwdSm80INS1_25CollectiveMainloopFwdSm80ILi4ELi1ELb0EN4cute5tupleIJNS5_1CILi128EEENS7_ILi96EEENS7_ILi64EEEEEELi64ENS_6half_tEfNS_4arch4Sm80ELb0ELb1ELb1ELb1ELb1ELb0ELb1ELb0EEENS1_21CollectiveEpilogueFwdINS6_IJS8_SA_S9_EEENS6_IJNS7_ILi1EEESI_SI_EEESC_SE_Li128ELb1ELb1ELb0ELb0EEENS1_19SingleTileSchedulerILb1ELb0ELb1ELi128EEEEEEEEEvNT_6ParamsE:
        .type           _ZN7cutlass13device_kernelIN5flash19enable_sm80_to_sm89INS1_16FlashAttnFwdSm80INS1_25CollectiveMainloopFwdSm80ILi4ELi1ELb0EN4cute5tupleIJNS5_1CILi128EEENS7_ILi96EEENS7_ILi64EEEEEELi64ENS_6half_tEfNS_4arch4Sm80ELb0ELb1ELb1ELb1ELb1ELb0ELb1ELb0EEENS1_21CollectiveEpilogueFwdINS6_IJS8_SA_S9_EEENS6_IJNS7_ILi1EEESI_SI_EEESC_SE_Li128ELb1ELb1ELb0ELb0EEENS1_19SingleTileSchedulerILb1ELb0ELb1ELi128EEEEEEEEEvNT_6ParamsE,@function
        .size           _ZN7cutlass13device_kernelIN5flash19enable_sm80_to_sm89INS1_16FlashAttnFwdSm80INS1_25CollectiveMainloopFwdSm80ILi4ELi1ELb0EN4cute5tupleIJNS5_1CILi128EEENS7_ILi96EEENS7_ILi64EEEEEELi64ENS_6half_tEfNS_4arch4Sm80ELb0ELb1ELb1ELb1ELb1ELb0ELb1ELb0EEENS1_21CollectiveEpilogueFwdINS6_IJS8_SA_S9_EEENS6_IJNS7_ILi1EEESI_SI_EEESC_SE_Li128ELb1ELb1ELb0ELb0EEENS1_19SingleTileSchedulerILb1ELb0ELb1ELi128EEEEEEEEEvNT_6ParamsE,(.L_x_13 - _ZN7cutlass13device_kernelIN5flash19enable_sm80_to_sm89INS1_16FlashAttnFwdSm80INS1_25CollectiveMainloopFwdSm80ILi4ELi1ELb0EN4cute5tupleIJNS5_1CILi128EEENS7_ILi96EEENS7_ILi64EEEEEELi64ENS_6half_tEfNS_4arch4Sm80ELb0ELb1ELb1ELb1ELb1ELb0ELb1ELb0EEENS1_21CollectiveEpilogueFwdINS6_IJS8_SA_S9_EEENS6_IJNS7_ILi1EEESI_SI_EEESC_SE_Li128ELb1ELb1ELb0ELb0EEENS1_19SingleTileSchedulerILb1ELb0ELb1ELi128EEEEEEEEEvNT_6ParamsE)
        .other          _ZN7cutlass13device_kernelIN5flash19enable_sm80_to_sm89INS1_16FlashAttnFwdSm80INS1_25CollectiveMainloopFwdSm80ILi4ELi1ELb0EN4cute5tupleIJNS5_1CILi128EEENS7_ILi96EEENS7_ILi64EEEEEELi64ENS_6half_tEfNS_4arch4Sm80ELb0ELb1ELb1ELb1ELb1ELb0ELb1ELb0EEENS1_21CollectiveEpilogueFwdINS6_IJS8_SA_S9_EEENS6_IJNS7_ILi1EEESI_SI_EEESC_SE_Li128ELb1ELb1ELb0ELb0EEENS1_19SingleTileSchedulerILb1ELb0ELb1ELi128EEEEEEEEEvNT_6ParamsE,@"STO_CUDA_ENTRY STV_DEFAULT"
_ZN7cutlass13device_kernelIN5flash19enable_sm80_to_sm89INS1_16FlashAttnFwdSm80INS1_25CollectiveMainloopFwdSm80ILi4ELi1ELb0EN4cute5tupleIJNS5_1CILi128EEENS7_ILi96EEENS7_ILi64EEEEEELi64ENS_6half_tEfNS_4arch4Sm80ELb0ELb1ELb1ELb1ELb1ELb0ELb1ELb0EEENS1_21CollectiveEpilogueFwdINS6_IJS8_SA_S9_EEENS6_IJNS7_ILi1EEESI_SI_EEESC_SE_Li128ELb1ELb1ELb0ELb0EEENS1_19SingleTileSchedulerILb1ELb0ELb1ELi128EEEEEEEEEvNT_6ParamsE:
[----:B------:R-:W-:Y:S01]  /*0000*/  LDC R1, c[0x0][0x37c] ;  /* 0x0000df00ff017b82 */ /* 0x000fe20000000800 */
[----:B------:R-:W-:Y:S05]  /*0010*/  EXIT ;  /* 0x000000000000794d */ /* 0x000fea0003800000 */
.L_x_4:
        /* <DEDUP_REMOVED lines=14> */
.L_x_13:


//--------------------- .text._ZN7cutlass13device_kernelIN5flash19enable_sm80_to_sm89INS1_16FlashAttnFwdSm80INS1_25CollectiveMainloopFwdSm80ILi4ELi1ELb0EN4cute5tupleIJNS5_1CILi128EEENS7_ILi96EEENS7_ILi64EEEEEELi64ENS_6half_tEfNS_4arch4Sm80ELb0ELb1ELb1ELb1ELb1ELb1ELb1ELb0EEENS1_21CollectiveEpilogueFwdINS6_IJS8_SA_S9_EEENS6_IJNS7_ILi1EEESI_SI_EEESC_SE_Li128ELb1ELb1ELb0ELb0EEENS1_19SingleTileSchedulerILb1ELb0ELb1ELi128EEEEEEEEEvNT_6ParamsE --------------------------
	.section	.text._ZN7cutlass13device_kernelIN5flash19enable_sm80_to_sm89INS1_16FlashAttnFwdSm80INS1_25CollectiveMainloopFwdSm80ILi4ELi1ELb0EN4cute5tupleIJNS5_1CILi128EEENS7_ILi96EEENS7_ILi64EEEEEELi64ENS_6half_tEfNS_4arch4Sm80ELb0ELb1ELb1ELb1ELb1ELb1ELb1ELb0EEENS1_21CollectiveEpilogueFwdINS6_IJS8_SA_S9_EEENS6_IJNS7_ILi1EEESI_SI_EEESC_SE_Li128ELb1ELb1ELb0ELb0EEENS1_19SingleTileSchedulerILb1ELb0ELb1ELi128EEEEEEEEEvNT_6ParamsE,"ax",@progbits
	.align	128
.text._ZN7cutlass13device_kernelIN5flash19enable_sm80_to_sm89INS1_16FlashAttnFwdSm80INS1_25CollectiveMainloopFwdSm80ILi4ELi1ELb0EN4cute5tupleIJNS5_1CILi128EEENS7_ILi96EEENS7_ILi64EEEEEELi64ENS_6half_tEfNS_4arch4Sm80ELb0ELb1ELb1ELb1ELb1ELb1ELb1ELb0EEENS1_21CollectiveEpilogueFwdINS6_IJS8_SA_S9_EEENS6_IJNS7_ILi1EEESI_SI_EEESC_SE_Li128ELb1ELb1ELb0ELb0EEENS1_19SingleTileSchedulerILb1ELb0ELb1ELi128EEEEEEEEEvNT_6ParamsE:
        .type           _ZN7cutlass13device_kernelIN5flash19enable_sm80_to_sm89INS1_16FlashAttnFwdSm80INS1_25CollectiveMainloopFwdSm80ILi4ELi1ELb0EN4cute5tupleIJNS5_1CILi128EEENS7_ILi96EEENS7_ILi64EEEEEELi64ENS_6half_tEfNS_4arch4Sm80ELb0ELb1ELb1ELb1ELb1ELb1ELb1ELb0EEENS1_21CollectiveEpilogueFwdINS6_IJS8_SA_S9_EEENS6_IJNS7_ILi1EEESI_SI_EEESC_SE_Li128ELb1ELb1ELb0ELb0EEENS1_19SingleTileSchedulerILb1ELb0ELb1ELi128EEEEEEEEEvNT_6ParamsE,@function
        .size           _ZN7cutlass13device_kernelIN5flash19enable_sm80_to_sm89INS1_16FlashAttnFwdSm80INS1_25CollectiveMainloopFwdSm80ILi4ELi1ELb0EN4cute5tupleIJNS5_1CILi128EEENS7_ILi96EEENS7_ILi64EEEEEELi64ENS_6half_tEfNS_4arch4Sm80ELb0ELb1ELb1ELb1ELb1ELb1ELb1ELb0EEENS1_21CollectiveEpilogueFwdINS6_IJS8_SA_S9_EEENS6_IJNS7_ILi1EEESI_SI_EEESC_SE_Li128ELb1ELb1ELb0ELb0EEENS1_19SingleTileSchedulerILb1ELb0ELb1ELi128EEEEEEEEEvNT_6ParamsE,(.L_x_14 - _ZN7cutlass13device_kernelIN5flash19enable_sm80_to_sm89INS1_16FlashAttnFwdSm80INS1_25CollectiveMainloopFwdSm80ILi4ELi1ELb0EN4cute5tupleIJNS5_1CILi128EEENS7_ILi96EEENS7_ILi64EEEEEELi64ENS_6half_tEfNS_4arch4Sm80ELb0ELb1ELb1ELb1ELb1ELb1ELb1ELb0EEENS1_21CollectiveEpilogueFwdINS6_IJS8_SA_S9_EEENS6_IJNS7_ILi1EEESI_SI_EEESC_SE_Li128ELb1ELb1ELb0ELb0EEENS1_19SingleTileSchedulerILb1ELb0ELb1ELi128EEEEEEEEEvNT_6ParamsE)
        .other          _ZN7cutlass13device_kernelIN5flash19enable_sm80_to_sm89INS1_16FlashAttnFwdSm80INS1_25CollectiveMainloopFwdSm80ILi4ELi1ELb0EN4cute5tupleIJNS5_1CILi128EEENS7_ILi96EEENS7_ILi64EEEEEELi64ENS_6half_tEfNS_4arch4Sm80ELb0ELb1ELb1ELb1ELb1ELb1ELb1ELb0EEENS1_21CollectiveEpilogueFwdINS6_IJS8_SA_S9_EEENS6_IJNS7_ILi1EEESI_SI_EEESC_SE_Li128ELb1ELb1ELb0ELb0EEENS1_19SingleTileSchedulerILb1ELb0ELb1ELi128EEEEEEEEEvNT_6ParamsE,@"STO_CUDA_ENTRY STV_DEFAULT"
_ZN7cutlass13device_kernelIN5flash19enable_sm80_to_sm89INS1_16FlashAttnFwdSm80INS1_25CollectiveMainloopFwdSm80ILi4ELi1ELb0EN4cute5tupleIJNS5_1CILi128EEENS7_ILi96EEENS7_ILi64EEEEEELi64ENS_6half_tEfNS_4arch4Sm80ELb0ELb1ELb1ELb1ELb1ELb1ELb1ELb0EEENS1_21CollectiveEpilogueFwdINS6_IJS8_SA_S9_EEENS6_IJNS7_ILi1EEESI_SI_EEESC_SE_Li128ELb1ELb1ELb0ELb0EEENS1_19SingleTileSchedulerILb1ELb0ELb1ELi128EEEEEEEEEvNT_6ParamsE:
[----:B------:R-:W-:Y:S01]  /*0000*/  LDC R1, c[0x0][0x37c] ;  /* 0x0000df00ff017b82 */ /* 0x000fe20000000800 */
[----:B------:R-:W-:Y:S05]  /*0010*/  EXIT ;  /* 0x000000000000794d */ /* 0x000fea0003800000 */
.L_x_5:
        /* <DEDUP_REMOVED lines=14> */
.L_x_14:


//--------------------- .text._ZN7cutlass13device_kernelIN5flash19enable_sm80_to_sm89INS1_16FlashAttnFwdSm80INS1_25CollectiveMainloopFwdSm80ILi4ELi1ELb0EN4cute5tupleIJNS5_1CILi128EEENS7_ILi112EEENS7_ILi64EEEEEELi64ENS_6half_tEfNS_4arch4Sm80ELb1ELb0ELb1ELb0ELb1ELb0ELb1ELb0EEENS1_21CollectiveEpilogueFwdINS6_IJS8_SA_S9_EEENS6_IJNS7_ILi1EEESI_SI_EEESC_SE_Li128ELb0ELb1ELb0ELb0EEENS1_30DynamicPersistentTileSchedulerILi128ELi128ELb0ELb1ELb0EEEEEEEEEvNT_6ParamsE --------------------------
	.section	.text._ZN7cutlass13device_kernelIN5flash19enable_sm80_to_sm89INS1_16FlashAttnFwdSm80INS1_25CollectiveMainloopFwdSm80ILi4ELi1ELb0EN4cute5tupleIJNS5_1CILi128EEENS7_ILi112EEENS7_ILi64EEEEEELi64ENS_6half_tEfNS_4arch4Sm80ELb1ELb0ELb1ELb0ELb1ELb0ELb1ELb0EEENS1_21CollectiveEpilogueFwdINS6_IJS8_SA_S9_EEENS6_IJNS7_ILi1EEESI_SI_EEESC_SE_Li128ELb0ELb1ELb0ELb0EEENS1_30DynamicPersistentTileSchedulerILi128ELi128ELb0ELb1ELb0EEEEEEEEEvNT_6ParamsE,"ax",@progbits
	.align	128
.text._ZN7cutlass13device_kernelIN5flash19enable_sm80_to_sm89INS1_16FlashAttnFwdSm80INS1_25CollectiveMainloopFwdSm80ILi4ELi1ELb0EN4cute5tupleIJNS5_1CILi128EEENS7_ILi112EEENS7_ILi64EEEEEELi64ENS_6half_tEfNS_4arch4Sm80ELb1ELb0ELb1ELb0ELb1ELb0ELb1ELb0EEENS1_21CollectiveEpilogueFwdINS6_IJS8_SA_S9_EEENS6_IJNS7_ILi1EEESI_SI_EEESC_SE_Li128ELb0ELb1ELb0ELb0EEENS1_30DynamicPersistentTileSchedulerILi128ELi128ELb0ELb1ELb0EEEEEEEEEvNT_6ParamsE:
        .type           _ZN7cutlass13device_kernelIN5flash19enable_sm80_to_sm89INS1_16FlashAttnFwdSm80INS1_25CollectiveMainloopFwdSm80ILi4ELi1ELb0EN4cute5tupleIJNS5_1CILi128EEENS7_ILi112EEENS7_ILi64EEEEEELi64ENS_6half_tEfNS_4arch4Sm80ELb1ELb0ELb1ELb0ELb1ELb0ELb1ELb0EEENS1_21CollectiveEpilogueFwdINS6_IJS8_SA_S9_EEENS6_IJNS7_ILi1EEESI_SI_EEESC_SE_Li128ELb0ELb1ELb0ELb0EEENS1_30DynamicPersistentTileSchedulerILi128ELi128ELb0ELb1ELb0EEEEEEEEEvNT_6ParamsE,@function
        .size           _ZN7cutlass13device_kernelIN5flash19enable_sm80_to_sm89INS1_16FlashAttnFwdSm80INS1_25CollectiveMainloopFwdSm80ILi4ELi1ELb0EN4cute5tupleIJNS5_1CILi128EEENS7_ILi112EEENS7_ILi64EEEEEELi64ENS_6half_tEfNS_4arch4Sm80ELb1ELb0ELb1ELb0ELb1ELb0ELb1ELb0EEENS1_21CollectiveEpilogueFwdINS6_IJS8_SA_S9_EEENS6_IJNS7_ILi1EEESI_SI_EEESC_SE_Li128ELb0ELb1ELb0ELb0EEENS1_30DynamicPersistentTileSchedulerILi128ELi128ELb0ELb1ELb0EEEEEEEEEvNT_6ParamsE,(.L_x_15 - _ZN7cutlass13device_kernelIN5flash19enable_sm80_to_sm89INS1_16FlashAttnFwdSm80INS1_25CollectiveMainloopFwdSm80ILi4ELi1ELb0EN4cute5tupleIJNS5_1CILi128EEENS7_ILi112EEENS7_ILi64EEEEEELi64ENS_6half_tEfNS_4arch4Sm80ELb1ELb0ELb1ELb0ELb1ELb0ELb1ELb0EEENS1_21CollectiveEpilogueFwdINS6_IJS8_SA_S9_EEENS6_IJNS7_ILi1EEESI_SI_EEESC_SE_Li128ELb0ELb1ELb0ELb0EEENS1_30DynamicPersistentTileSchedulerILi128ELi128ELb0ELb1ELb0EEEEEEEEEvNT_6ParamsE)
        .other          _ZN7cutlass13device_kernelIN5flash19enable_sm80_to_sm89INS1_16FlashAttnFwdSm80INS1_25CollectiveMainloopFwdSm80ILi4ELi1ELb0EN4cute5tupleIJNS5_1CILi128EEENS7_ILi112EEENS7_ILi64EEEEEELi64ENS_6half_tEfNS_4arch4Sm80ELb1ELb0ELb1ELb0ELb1ELb0ELb1ELb0EEENS1_21CollectiveEpilogueFwdINS6_IJS8_SA_S9_EEENS6_IJNS7_ILi1EEESI_SI_EEESC_SE_Li128ELb0ELb1ELb0ELb0EEENS1_30DynamicPersistentTileSchedulerILi128ELi128ELb0ELb1ELb0EEEEEEEEEvNT_6ParamsE,@"STO_CUDA_ENTRY STV_DEFAULT"
_ZN7cutlass13device_kernelIN5flash19enable_sm80_to_sm89INS1_16FlashAttnFwdSm80INS1_25CollectiveMainloopFwdSm80ILi4ELi1ELb0EN4cute5tupleIJNS5_1CILi128EEENS7_ILi112EEENS7_ILi64EEEEEELi64ENS_6half_tEfNS_4arch4Sm80ELb1ELb0ELb1ELb0ELb1ELb0ELb1ELb0EEENS1_21CollectiveEpilogueFwdINS6_IJS8_SA_S9_EEENS6_IJNS7_ILi1EEESI_SI_EEESC_SE_Li128ELb0ELb1ELb0ELb0EEENS1_30DynamicPersistentTileSchedulerILi128ELi128ELb0ELb1ELb0EEEEEEEEEvNT_6ParamsE:
[----:B------:R-:W-:Y:S01]  /*0000*/  LDC R1, c[0x0][0x37c] ;  /* 0x0000df00ff017b82 */ /* 0x000fe20000000800 */
[----:B------:R-:W-:Y:S05]  /*0010*/  EXIT ;  /* 0x000000000000794d */ /* 0x000fea0003800000 */
.L_x_6:
        /* <DEDUP_REMOVED lines=14> */
.L_x_15:


//--------------------- .text._ZN7cutlass13device_kernelIN5flash19enable_sm80_to_sm89INS1_16FlashAttnFwdSm80INS1_25CollectiveMainloopFwdSm80ILi4ELi1ELb0EN4cute5tupleIJNS5_1CILi128EEENS7_ILi112EEENS7_ILi64EEEEEELi64ENS_6half_tEfNS_4arch4Sm80ELb1ELb0ELb1ELb1ELb1ELb0ELb1ELb0EEENS1_21CollectiveEpilogueFwdINS6_IJS8_SA_S9_EEENS6_IJNS7_ILi1EEESI_SI_EEESC_SE_Li128ELb1ELb1ELb0ELb0EEENS1_19SingleTileSchedulerILb1ELb0ELb1ELi128EEEEEEEEEvNT_6ParamsE --------------------------
	.section	.text._ZN7cutlass13device_kernelIN5flash19enable_sm80_to_sm89INS1_16FlashAttnFwdSm80INS1_25CollectiveMainloopFwdSm80ILi4ELi1ELb0EN4cute5tupleIJNS5_1CILi128EEENS7_ILi112EEENS7_ILi64EEEEEELi64ENS_6half_tEfNS_4arch4Sm80ELb1ELb0ELb1ELb1ELb1ELb0ELb1ELb0EEENS1_21CollectiveEpilogueFwdINS6_IJS8_SA_S9_EEENS6_IJNS7_ILi1EEESI_SI_EEESC_SE_Li128ELb1ELb1ELb0ELb0EEENS1_19SingleTileSchedulerILb1ELb0ELb1ELi128EEEEEEEEEvNT_6ParamsE,"ax",@progbits
	.align	128
.text._ZN7cutlass13device_kernelIN5flash19enable_sm80_to_sm89INS1_16FlashAttnFwdSm80INS1_25CollectiveMainloopFwdSm80ILi4ELi1ELb0EN4cute5tupleIJNS5_1CILi128EEENS7_ILi112EEENS7_ILi64EEEEEELi64ENS_6half_tEfNS_4arch4Sm80ELb1ELb0ELb1ELb1ELb1ELb0ELb1ELb0EEENS1_21CollectiveEpilogueFwdINS6_IJS8_SA_S9_EEENS6_IJNS7_ILi1EEESI_SI_EEESC_SE_Li128ELb1ELb1ELb0ELb0EEENS1_19SingleTileSchedulerILb1ELb0ELb1ELi128EEEEEEEEEvNT_6ParamsE:
        .type           _ZN7cutlass13device_kernelIN5flash19enable_sm80_to_sm89INS1_16FlashAttnFwdSm80INS1_25CollectiveMainloopFwdSm80ILi4ELi1ELb0EN4cute5tupleIJNS5_1CILi128EEENS7_ILi112EEENS7_ILi64EEEEEELi64ENS_6half_tEfNS_4arch4Sm80ELb1ELb0ELb1ELb1ELb1ELb0ELb1ELb0EEENS1_21CollectiveEpilogueFwdINS6_IJS8_SA_S9_EEENS6_IJNS7_ILi1EEESI_SI_EEESC_SE_Li128ELb1ELb1ELb0ELb0EEENS1_19SingleTileSchedulerILb1ELb0ELb1ELi128EEEEEEEEEvNT_6ParamsE,@function
        .size           _ZN7cutlass13device_kernelIN5flash19enable_sm80_to_sm89INS1_16FlashAttnFwdSm80INS1_25CollectiveMainloopFwdSm80ILi4ELi1ELb0EN4cute5tupleIJNS5_1CILi128EEENS7_ILi112EEENS7_ILi64EEEEEELi64ENS_6half_tEfNS_4arch4Sm80ELb1ELb0ELb1ELb1ELb1ELb0ELb1ELb0EEENS1_21CollectiveEpilogueFwdINS6_IJS8_SA_S9_EEENS6_IJNS7_ILi1EEESI_SI_EEESC_SE_Li128ELb1ELb1ELb0ELb0EEENS1_19SingleTileSchedulerILb1ELb0ELb1ELi128EEEEEEEEEvNT_6ParamsE,(.L_x_16 - _ZN7cutlass13device_kernelIN5flash19enable_sm80_to_sm89INS1_16FlashAttnFwdSm80INS1_25CollectiveMainloopFwdSm80ILi4ELi1ELb0EN4cute5tupleIJNS5_1CILi128EEENS7_ILi112EEENS7_ILi64EEEEEELi64ENS_6half_tEfNS_4arch4Sm80ELb1ELb0ELb1ELb1ELb1ELb0ELb1ELb0EEENS1_21CollectiveEpilogueFwdINS6_IJS8_SA_S9_EEENS6_IJNS7_ILi1EEESI_SI_EEESC_SE_Li128ELb1ELb1ELb0ELb0EEENS1_19SingleTileSchedulerILb1ELb0ELb1ELi128EEEEEEEEEvNT_6ParamsE)
        .other          _ZN7cutlass13device_kernelIN5flash19enable_sm80_to_sm89INS1_16FlashAttnFwdSm80INS1_25CollectiveMainloopFwdSm80ILi4ELi1ELb0EN4cute5tupleIJNS5_1CILi128EEENS7_ILi112EEENS7_ILi64EEEEEELi64ENS_6half_tEfNS_4arch4Sm80ELb1ELb0ELb1ELb1ELb1ELb0ELb1ELb0EEENS1_21CollectiveEpilogueFwdINS6_IJS8_SA_S9_EEENS6_IJNS7_ILi1EEESI_SI_EEESC_SE_Li128ELb1ELb1ELb0ELb0EEENS1_19SingleTileSchedulerILb1ELb0ELb1ELi128EEEEEEEEEvNT_6ParamsE,@"STO_CUDA_ENTRY STV_DEFAULT"
_ZN7cutlass13device_kernelIN5flash19enable_sm80_to_sm89INS1_16FlashAttnFwdSm80INS1_25CollectiveMainloopFwdSm80ILi4ELi1ELb0EN4cute5tupleIJNS5_1CILi128EEENS7_ILi112EEENS7_ILi64EEEEEELi64ENS_6half_tEfNS_4arch4Sm80ELb1ELb0ELb1ELb1ELb1ELb0ELb1ELb0EEENS1_21CollectiveEpilogueFwdINS6_IJS8_SA_S9_EEENS6_IJNS7_ILi1EEESI_SI_EEESC_SE_Li128ELb1ELb1ELb0ELb0EEENS1_19SingleTileSchedulerILb1ELb0ELb1ELi128EEEEEEEEEvNT_6ParamsE:
[----:B------:R-:W-:Y:S01]  /*0000*/  LDC R1, c[0x0][0x37c] ;  /* 0x0000df00ff017b82 */ /* 0x000fe20000000800 */
[----:B------:R-:W-:Y:S05]  /*0010*/  EXIT ;  /* 0x000000000000794d */ /* 0x000fea0003800000 */
.L_x_7:
        /* <DEDUP_REMOVED lines=14> */
.L_x_16:


//--------------------- .text._ZN7cutlass13device_kernelIN5flash19enable_sm80_to_sm89INS1_16FlashAttnFwdSm80INS1_25CollectiveMainloopFwdSm80ILi4ELi1ELb0EN4cute5tupleIJNS5_1CILi128EEENS7_ILi112EEENS7_ILi64EEEEEELi64ENS_6half_tEfNS_4arch4Sm80ELb1ELb0ELb1ELb1ELb1ELb1ELb1ELb0EEENS1_21CollectiveEpilogueFwdINS6_IJS8_SA_S9_EEENS6_IJNS7_ILi1EEESI_SI_EEESC_SE_Li128ELb1ELb1ELb0ELb0EEENS1_19SingleTileSchedulerILb1ELb0ELb1ELi128EEEEEEEEEvNT_6ParamsE --------------------------
	.section	.text._ZN7cutlass13device_kernelIN5flash19enable_sm80_to_sm89INS1_16FlashAttnFwdSm80INS1_25CollectiveMainloopFwdSm80ILi4ELi1ELb0EN4cute5tupleIJNS5_1CILi128EEENS7_ILi112EEENS7_ILi64EEEEEELi64ENS_6half_tEfNS_4arch4Sm80ELb1ELb0ELb1ELb1ELb1ELb1ELb1ELb0EEENS1_21CollectiveEpilogueFwdINS6_IJS8_SA_S9_EEENS6_IJNS7_ILi1EEESI_SI_EEESC_SE_Li128ELb1ELb1ELb0ELb0EEENS1_19SingleTileSchedulerILb1ELb0ELb1ELi128EEEEEEEEEvNT_6ParamsE,"ax",@progbits
	.align	128
.text._ZN7cutlass13device_kernelIN5flash19enable_sm80_to_sm89INS1_16FlashAttnFwdSm80INS1_25CollectiveMainloopFwdSm80ILi4ELi1ELb0EN4cute5tupleIJNS5_1CILi128EEENS7_ILi112EEENS7_ILi64EEEEEELi64ENS_6half_tEfNS_4arch4Sm80ELb1ELb0ELb1ELb1ELb1ELb1ELb1ELb0EEENS1_21CollectiveEpilogueFwdINS6_IJS8_SA_S9_EEENS6_IJNS7_ILi1EEESI_SI_EEESC_SE_Li128ELb1ELb1ELb0ELb0EEENS1_19SingleTileSchedulerILb1ELb0ELb1ELi128EEEEEEEEEvNT_6ParamsE:
        .type           _ZN7cutlass13device_kernelIN5flash19enable_sm80_to_sm89INS1_16FlashAttnFwdSm80INS1_25CollectiveMainloopFwdSm80ILi4ELi1ELb0EN4cute5tupleIJNS5_1CILi128EEENS7_ILi112EEENS7_ILi64EEEEEELi64ENS_6half_tEfNS_4arch4Sm80ELb1ELb0ELb1ELb1ELb1ELb1ELb1ELb0EEENS1_21CollectiveEpilogueFwdINS6_IJS8_SA_S9_EEENS6_IJNS7_ILi1EEESI_SI_EEESC_SE_Li128ELb1ELb1ELb0ELb0EEENS1_19SingleTileSchedulerILb1ELb0ELb1ELi128EEEEEEEEEvNT_6ParamsE,@function
        .size           _ZN7cutlass13device_kernelIN5flash19enable_sm80_to_sm89INS1_16FlashAttnFwdSm80INS1_25CollectiveMainloopFwdSm80ILi4ELi1ELb0EN4cute5tupleIJNS5_1CILi128EEENS7_ILi112EEENS7_ILi64EEEEEELi64ENS_6half_tEfNS_4arch4Sm80ELb1ELb0ELb1ELb1ELb1ELb1ELb1ELb0EEENS1_21CollectiveEpilogueFwdINS6_IJS8_SA_S9_EEENS6_IJNS7_ILi1EEESI_SI_EEESC_SE_Li128ELb1ELb1ELb0ELb0EEENS1_19SingleTileSchedulerILb1ELb0ELb1ELi128EEEEEEEEEvNT_6ParamsE,(.L_x_17 - _ZN7cutlass13device_kernelIN5flash19enable_sm80_to_sm89INS1_16FlashAttnFwdSm80INS1_25CollectiveMainloopFwdSm80ILi4ELi1ELb0EN4cute5tupleIJNS5_1CILi128EEENS7_ILi112EEENS7_ILi64EEEEEELi64ENS_6half_tEfNS_4arch4Sm80ELb1ELb0ELb1ELb1ELb1ELb1ELb1ELb0EEENS1_21CollectiveEpilogueFwdINS6_IJS8_SA_S9_EEENS6_IJNS7_ILi1EEESI_SI_EEESC_SE_Li128ELb1ELb1ELb0ELb0EEENS1_19SingleTileSchedulerILb1ELb0ELb1ELi128EEEEEEEEEvNT_6ParamsE)
        .other          _ZN7cutlass13device_kernelIN5flash19enable_sm80_to_sm89INS1_16FlashAttnFwdSm80INS1_25CollectiveMainloopFwdSm80ILi4ELi1ELb0EN4cute5tupleIJNS5_1CILi128EEENS7_ILi112EEENS7_ILi64EEEEEELi64ENS_6half_tEfNS_4arch4Sm80ELb1ELb0ELb1ELb1ELb1ELb1ELb1ELb0EEENS1_21CollectiveEpilogueFwdINS6_IJS8_SA_S9_EEENS6_IJNS7_ILi1EEESI_SI_EEESC_SE_Li128ELb1ELb1ELb0ELb0EEENS1_19SingleTileSchedulerILb1ELb0ELb1ELi128EEEEEEEEEvNT_6ParamsE,@"STO_CUDA_ENTRY STV_DEFAULT"
_ZN7cutlass13device_kernelIN5flash19enable_sm80_to_sm89INS1_16FlashAttnFwdSm80INS1_25CollectiveMainloopFwdSm80ILi4ELi1ELb0EN4cute5tupleIJNS5_1CILi128EEENS7_ILi112EEENS7_ILi64EEEEEELi64ENS_6half_tEfNS_4arch4Sm80ELb1ELb0ELb1ELb1ELb1ELb1ELb1ELb0EEENS1_21CollectiveEpilogueFwdINS6_IJS8_SA_S9_EEENS6_IJNS7_ILi1EEESI_SI_EEESC_SE_Li128ELb1ELb1ELb0ELb0EEENS1_19SingleTileSchedulerILb1ELb0ELb1ELi128EEEEEEEEEvNT_6ParamsE:
[----:B------:R-:W-:Y:S01]  /*0000*/  LDC R1, c[0x0][0x37c] ;  /* 0x0000df00ff017b82 */ /* 0x000fe20000000800 */
[----:B------:R-:W-:Y:S05]  /*0010*/  EXIT ;  /* 0x000000000000794d */ /* 0x000fea0003800000 */
.L_x_8:
        /* <DEDUP_REMOVED lines=14> */
.L_x_17:


//--------------------- .nv.shared.reserved.0     --------------------------
	.section	.nv.shared.reserved.0,"aw",@nobits
	.weak		__nv_reservedSMEM_offset_0_alias
	.size		__nv_reservedSMEM_offset_0_alias, 0, 64
	.other		__nv_reservedSMEM_offset_0_alias,@"STO_CUDA_RESERVED_SHARED STV_DEFAULT"
__nv_reservedSMEM_offset_0_alias:
	.zero		0
	.zero		64


//--------------------- .nv.global                --------------------------
	.section	.nv.global,"aw",@nobits
.nv.global:
	.type		_ZN79_INTERNAL_f786776b_43_flash_fwd_hdim64_fp16_paged_softcap_sm80_cu_bdbb69e5_38334cute1_E,@object
	.size		_ZN79_INTERNAL_f786776b_43_flash_fwd_hdim64_fp16_paged_softcap_sm80_cu_bdbb69e5_38334cute1_E,(_ZN79_INTERNAL_f786776b_43_flash_fwd_hdim64_fp16_paged_softcap_sm80_cu_bdbb69e5_38334cuda3std3__45__cpo6cbeginE - _ZN79_INTERNAL_f786776b_43_flash_fwd_hdim64_fp16_paged_softcap_sm80_cu_bdbb69e5_38334cute1_E)
_ZN79_INTERNAL_f786776b_43_flash_fwd_hdim64_fp16_paged_softcap_sm80_cu_bdbb69e5_38334cute1_E:
	.zero		1
	.type		_ZN79_INTERNAL_f786776b_43_flash_fwd_hdim64_fp16_paged_softcap_sm80_cu_bdbb69e5_38334cuda3std3__45__cpo6cbeginE,@object
	.size		_ZN79_INTERNAL_f786776b_43_flash_fwd_hdim64_fp16_paged_softcap_sm80_cu_bdbb69e5_38334cuda3std3__45__cpo6cbeginE,(_ZN79_INTERNAL_f786776b_43_flash_fwd_hdim64_fp16_paged_softcap_sm80_cu_bdbb69e5_38334cuda3std3__48in_placeE - _ZN79_INTERNAL_f786776b_43_flash_fwd_hdim64_fp16_paged_softcap_sm80_cu_bdbb69e5_38334cuda3std3__45__cpo6cbeginE)
_ZN79_INTERNAL_f786776b_43_flash_fwd_hdim64_fp16_paged_softcap_sm80_cu_bdbb69e5_38334cuda3std3__45__cpo6cbeginE:
	.zero		1
	.type		_ZN79_INTERNAL_f786776b_43_flash_fwd_hdim64_fp16_paged_softcap_sm80_cu_bdbb69e5_38334cuda3std3__48in_placeE,@object
	.size		_ZN79_INTERNAL_f786776b_43_flash_fwd_hdim64_fp16_paged_softcap_sm80_cu_bdbb69e5_38334cuda3std3__48in_placeE,(_ZN79_INTERNAL_f786776b_43_flash_fwd_hdim64_fp16_paged_softcap_sm80_cu_bdbb69e5_38334cuda3std6ranges3__45__cpo9iter_moveE - _ZN79_INTERNAL_f786776b_43_flash_fwd_hdim64_fp16_paged_softcap_sm80_cu_bdbb69e5_38334cuda3std3__48in_placeE)
_ZN79_INTERNAL_f786776b_43_flash_fwd_hdim64_fp16_paged_softcap_sm80_cu_bdbb69e5_38334cuda3std3__48in_placeE:
	.zero		1
	.type		_ZN79_INTERNAL_f786776b_43_flash_fwd_hdim64_fp16_paged_softcap_sm80_cu_bdbb69e5_38334cuda3std6ranges3__45__cpo9iter_moveE,@object
	.size		_ZN79_INTERNAL_f786776b_43_flash_fwd_hdim64_fp16_paged_softcap_sm80_cu_bdbb69e5_38334cuda3std6ranges3__45__cpo9iter_moveE,(_ZN79_INTERNAL_f786776b_43_flash_fwd_hdim64_fp16_paged_softcap_sm80_cu_bdbb69e5_38334cuda3std3__45__cpo5beginE - _ZN79_INTERNAL_f786776b_43_flash_fwd_hdim64_fp16_paged_softcap_sm80_cu_bdbb69e5_38334cuda3std6ranges3__45__cpo9iter_moveE)
_ZN79_INTERNAL_f786776b_43_flash_fwd_hdim64_fp16_paged_softcap_sm80_cu_bdbb69e5_38334cuda3std6ranges3__45__cpo9iter_moveE:
	.zero		1
	.type		_ZN79_INTERNAL_f786776b_43_flash_fwd_hdim64_fp16_paged_softcap_sm80_cu_bdbb69e5_38334cuda3std3__45__cpo5beginE,@object
	.size		_ZN79_INTERNAL_f786776b_43_flash_fwd_hdim64_fp16_paged_softcap_sm80_cu_bdbb69e5_38334cuda3std3__45__cpo5beginE,(_ZN79_INTERNAL_f786776b_43_flash_fwd_hdim64_fp16_paged_softcap_sm80_cu_bdbb69e5_38334cuda3std3__481_GLOBAL__N__f786776b_43_flash_fwd_hdim64_fp16_paged_softcap_sm80_cu_bdbb69e5_38336ignoreE - _ZN79_INTERNAL_f786776b_43_flash_fwd_hdim64_fp16_paged_softcap_sm80_cu_bdbb69e5_38334cuda3std3__45__cpo5beginE)
_ZN79_INTERNAL_f786776b_43_flash_fwd_hdim64_fp16_paged_softcap_sm80_cu_bdbb69e5_38334cuda3std3__45__cpo5beginE:
	.zero		1
	.type		_ZN79_INTERNAL_f786776b_43_flash_fwd_hdim64_fp16_paged_softcap_sm80_cu_bdbb69e5_38334cuda3std3__481_GLOBAL__N__f786776b_43_flash_fwd_hdim64_fp16_paged_softcap_sm80_cu_bdbb69e5_38336ignoreE,@object
	.size		_ZN79_INTERNAL_f786776b_43_flash_fwd_hdim64_fp16_paged_softcap_sm80_cu_bdbb69e5_38334cuda3std3__481_GLOBAL__N__f786776b_43_flash_fwd_hdim64_fp16_paged_softcap_sm80_cu_bdbb69e5_38336ignoreE,(_ZN79_INTERNAL_f786776b_43_flash_fwd_hdim64_fp16_paged_softcap_sm80_cu_bdbb69e5_38334cute7productE - _ZN79_INTERNAL_f786776b_43_flash_fwd_hdim64_fp16_paged_softcap_sm80_cu_bdbb69e5_38334cuda3std3__481_GLOBAL__N__f786776b_43_flash_fwd_hdim64_fp16_paged_softcap_sm80_cu_bdbb69e5_38336ignoreE)
_ZN79_INTERNAL_f786776b_43_flash_fwd_hdim64_fp16_paged_softcap_sm80_cu_bdbb69e5_38334cuda3std3__481_GLOBAL__N__f786776b_43_flash_fwd_hdim64_fp16_paged_softcap_sm80_cu_bdbb69e5_38336ignoreE:
	.zero		1
	.type		_ZN79_INTERNAL_f786776b_43_flash_fwd_hdim64_fp16_paged_softcap_sm80_cu_bdbb69e5_38334cute7productE,@object
	.size		_ZN79_INTERNAL_f786776b_43_flash_fwd_hdim64_fp16_paged_softcap_sm80_cu_bdbb69e5_38334cute7productE,(_ZN79_INTERNAL_f786776b_43_flash_fwd_hdim64_fp16_paged_softcap_sm80_cu_bdbb69e5_38334cuda3std3__45__cpo3endE - _ZN79_INTERNAL_f786776b_43_flash_fwd_hdim64_fp16_paged_softcap_sm80_cu_bdbb69e5_38334cute7productE)
_ZN79_INTERNAL_f786776b_43_flash_fwd_hdim64_fp16_paged_softcap_sm80_cu_bdbb69e5_38334cute7productE:
	.zero		1
	.type		_ZN79_INTERNAL_f786776b_43_flash_fwd_hdim64_fp16_paged_softcap_sm80_cu_bdbb69e5_38334cuda3std3__45__cpo3endE,@object
	.size		_ZN79_INTERNAL_f786776b_43_flash_fwd_hdim64_fp16_paged_softcap_sm80_cu_bdbb69e5_38334cuda3std3__45__cpo3endE,(_ZN79_INTERNAL_f786776b_43_flash_fwd_hdim64_fp16_paged_softcap_sm80_cu_bdbb69e5_38334cuda3std3__419piecewise_constructE - _ZN79_INTERNAL_f786776b_43_flash_fwd_hdim64_fp16_paged_softcap_sm80_cu_bdbb69e5_38334cuda3std3__45__cpo3endE)
_ZN79_INTERNAL_f786776b_43_flash_fwd_hdim64_fp16_paged_softcap_sm80_cu_bdbb69e5_38334cuda3std3__45__cpo3endE:
	.zero		1
	.type		_ZN79_INTERNAL_f786776b_43_flash_fwd_hdim64_fp16_paged_softcap_sm80_cu_bdbb69e5_38334cuda3std3__419piecewise_constructE,@object
	.size		_ZN79_INTERNAL_f786776b_43_flash_fwd_hdim64_fp16_paged_softcap_sm80_cu_bdbb69e5_38334cuda3std3__419piecewise_constructE,(_ZN79_INTERNAL_f786776b_43_flash_fwd_hdim64_fp16_paged_softcap_sm80_cu_bdbb69e5_38334cuda3std3__45__cpo4cendE - _ZN79_INTERNAL_f786776b_43_flash_fwd_hdim64_fp16_paged_softcap_sm80_cu_bdbb69e5_38334cuda3std3__419piecewise_constructE)
_ZN79_INTERNAL_f786776b_43_flash_fwd_hdim64_fp16_paged_softcap_sm80_cu_bdbb69e5_38334cuda3std3__419piecewise_constructE:
	.zero		1
	.type		_ZN79_INTERNAL_f786776b_43_flash_fwd_hdim64_fp16_paged_softcap_sm80_cu_bdbb69e5_38334cuda3std3__45__cpo4cendE,@object
	.size		_ZN79_INTERNAL_f786776b_43_flash_fwd_hdim64_fp16_paged_softcap_sm80_cu_bdbb69e5_38334cuda3std3__45__cpo4cendE,(_ZN79_INTERNAL_f786776b_43_flash_fwd_hdim64_fp16_paged_softcap_sm80_cu_bdbb69e5_38334cuda3std6ranges3__45__cpo4swapE - _ZN79_INTERNAL_f786776b_43_flash_fwd_hdim64_fp16_paged_softcap_sm80_cu_bdbb69e5_38334cuda3std3__45__cpo4cendE)
_ZN79_INTERNAL_f786776b_43_flash_fwd_hdim64_fp16_paged_softcap_sm80_cu_bdbb69e5_38334cuda3std3__45__cpo4cendE:
	.zero		1
	.type		_ZN79_INTERNAL_f786776b_43_flash_fwd_hdim64_fp16_paged_softcap_sm80_cu_bdbb69e5_38334cuda3std6ranges3__45__cpo4swapE,@object
	.size		_ZN79_INTERNAL_f786776b_43_flash_fwd_hdim64_fp16_paged_softcap_sm80_cu_bdbb69e5_38334cuda3std6ranges3__45__cpo4swapE,(.L_7 - _ZN79_INTERNAL_f786776b_43_flash_fwd_hdim64_fp16_paged_softcap_sm80_cu_bdbb69e5_38334cuda3std6ranges3__45__cpo4swapE)
_ZN79_INTERNAL_f786776b_43_flash_fwd_hdim64_fp16_paged_softcap_sm80_cu_bdbb69e5_38334cuda3std6ranges3__45__cpo4swapE:
	.zero		1
.L_7:


//--------------------- .nv.constant0._ZN7cutlass13device_kernelIN5flash19enable_sm80_to_sm89INS1_16FlashAttnFwdSm80INS1_25CollectiveMainloopFwdSm80ILi4ELi1ELb0EN4cute5tupleIJNS5_1CILi128EEENS7_ILi112EEENS7_ILi64EEEEEELi64ENS_6half_tEfNS_4arch4Sm80ELb0ELb0ELb1ELb0ELb1ELb0ELb1ELb0EEENS1_21CollectiveEpilogueFwdINS6_IJS8_SA_S9_EEENS6_IJNS7_ILi1EEESI_SI_EEESC_SE_Li128ELb0ELb1ELb0ELb0EEENS1_19SingleTileSchedulerILb0ELb0ELb1ELi128EEEEEEEEEvNT_6ParamsE --------------------------
	.section	.nv.constant0._ZN7cutlass13device_kernelIN5flash19enable_sm80_to_sm89INS1_16FlashAttnFwdSm80INS1_25CollectiveMainloopFwdSm80ILi4ELi1ELb0EN4cute5tupleIJNS5_1CILi128EEENS7_ILi112EEENS7_ILi64EEEEEELi64ENS_6half_tEfNS_4arch4Sm80ELb0ELb0ELb1ELb0ELb1ELb0ELb1ELb0EEENS1_21CollectiveEpilogueFwdINS6_IJS8_SA_S9_EEENS6_IJNS7_ILi1EEESI_SI_EEESC_SE_Li128ELb0ELb1ELb0ELb0EEENS1_19SingleTileSchedulerILb0ELb0ELb1ELi128EEEEEEEEEvNT_6ParamsE,"a",@progbits
	.sectionflags	@""
	.align	4
.nv.constant0._ZN7cutlass13device_kernelIN5flash19enable_sm80_to_sm89INS1_16FlashAttnFwdSm80INS1_25CollectiveMainloopFwdSm80ILi4ELi1ELb0EN4cute5tupleIJNS5_1CILi128EEENS7_ILi112EEENS7_ILi64EEEEEELi64ENS_6half_tEfNS_4arch4Sm80ELb0ELb0ELb1ELb0ELb1ELb0ELb1ELb0EEENS1_21CollectiveEpilogueFwdINS6_IJS8_SA_S9_EEENS6_IJNS7_ILi1EEESI_SI_EEESC_SE_Li128ELb0ELb1ELb0ELb0EEENS1_19SingleTileSchedulerILb0ELb0ELb1ELi128EEEEEEEEEvNT_6ParamsE:
	.zero		1944


//--------------------- .nv.constant0._ZN7cutlass13device_kernelIN5flash19enable_sm80_to_sm89INS1_16FlashAttnFwdSm80INS1_25CollectiveMainloopFwdSm80ILi4ELi1ELb0EN4cute5tupleIJNS5_1CILi128EEENS7_ILi112EEENS7_ILi64EEEEEELi64ENS_6half_tEfNS_4arch4Sm80ELb0ELb0ELb1ELb1ELb1ELb0ELb1ELb0EEENS1_21CollectiveEpilogueFwdINS6_IJS8_SA_S9_EEENS6_IJNS7_ILi1EEESI_SI_EEESC_SE_Li128ELb1ELb1ELb0ELb0EEENS1_19SingleTileSchedulerILb1ELb0ELb1ELi128EEEEEEEEEvNT_6ParamsE --------------------------
	.section	.nv.constant0._ZN7cutlass13device_kernelIN5flash19enable_sm80_to_sm89INS1_16FlashAttnFwdSm80INS1_25CollectiveMainloopFwdSm80ILi4ELi1ELb0EN4cute5tupleIJNS5_1CILi128EEENS7_ILi112EEENS7_ILi64EEEEEELi64ENS_6half_tEfNS_4arch4Sm80ELb0ELb0ELb1ELb1ELb1ELb0ELb1ELb0EEENS1_21CollectiveEpilogueFwdINS6_IJS8_SA_S9_EEENS6_IJNS7_ILi1EEESI_SI_EEESC_SE_Li128ELb1ELb1ELb0ELb0EEENS1_19SingleTileSchedulerILb1ELb0ELb1ELi128EEEEEEEEEvNT_6ParamsE,"a",@progbits
	.sectionflags	@""
	.align	4
.nv.constant0._ZN7cutlass13device_kernelIN5flash19enable_sm80_to_sm89INS1_16FlashAttnFwdSm80INS1_25CollectiveMainloopFwdSm80ILi4ELi1ELb0EN4cute5tupleIJNS5_1CILi128EEENS7_ILi112EEENS7_ILi64EEEEEELi64ENS_6half_tEfNS_4arch4Sm80ELb0ELb0ELb1ELb1ELb1ELb0ELb1ELb0EEENS1_21CollectiveEpilogueFwdINS6_IJS8_SA_S9_EEENS6_IJNS7_ILi1EEESI_SI_EEESC_SE_Li128ELb1ELb1ELb0ELb0EEENS1_19SingleTileSchedulerILb1ELb0ELb1ELi128EEEEEEEEEvNT_6ParamsE:
	.zero		1944


//--------------------- .nv.constant0._ZN7cutlass13device_kernelIN5flash19enable_sm80_to_sm89INS1_16FlashAttnFwdSm80INS1_25CollectiveMainloopFwdSm80ILi4ELi1ELb0EN4cute5tupleIJNS5_1CILi128EEENS7_ILi112EEENS7_ILi64EEEEEELi64ENS_6half_tEfNS_4arch4Sm80ELb0ELb0ELb1ELb1ELb1ELb1ELb1ELb0EEENS1_21CollectiveEpilogueFwdINS6_IJS8_SA_S9_EEENS6_IJNS7_ILi1EEESI_SI_EEESC_SE_Li128ELb1ELb1ELb0ELb0EEENS1_19SingleTileSchedulerILb1ELb0ELb1ELi128EEEEEEEEEvNT_6ParamsE --------------------------
	.section	.nv.constant0._ZN7cutlass13device_kernelIN5flash19enable_sm80_to_sm89INS1_16FlashAttnFwdSm80INS1_25CollectiveMainloopFwdSm80ILi4ELi1ELb0EN4cute5tupleIJNS5_1CILi128EEENS7_ILi112EEENS7_ILi64EEEEEELi64ENS_6half_tEfNS_4arch4Sm80ELb0ELb0ELb1ELb1ELb1ELb1ELb1ELb0EEENS1_21CollectiveEpilogueFwdINS6_IJS8_SA_S9_EEENS6_IJNS7_ILi1EEESI_SI_EEESC_SE_Li128ELb1ELb1ELb0ELb0EEENS1_19SingleTileSchedulerILb1ELb0ELb1ELi128EEEEEEEEEvNT_6ParamsE,"a",@progbits
	.sectionflags	@""
	.align	4
.nv.constant0._ZN7cutlass13device_kernelIN5flash19enable_sm80_to_sm89INS1_16FlashAttnFwdSm80INS1_25CollectiveMainloopFwdSm80ILi4ELi1ELb0EN4cute5tupleIJNS5_1CILi128EEENS7_ILi112EEENS7_ILi64EEEEEELi64ENS_6half_tEfNS_4arch4Sm80ELb0ELb0ELb1ELb1ELb1ELb1ELb1ELb0EEENS1_21CollectiveEpilogueFwdINS6_IJS8_SA_S9_EEENS6_IJNS7_ILi1EEESI_SI_EEESC_SE_Li128ELb1ELb1ELb0ELb0EEENS1_19SingleTileSchedulerILb1ELb0ELb1ELi128EEEEEEEEEvNT_6ParamsE:
	.zero		1944


//--------------------- .nv.constant0._ZN7cutlass13device_kernelIN5flash19enable_sm80_to_sm89INS1_16FlashAttnFwdSm80INS1_25CollectiveMainloopFwdSm80ILi4ELi1ELb0EN4cute5tupleIJNS5_1CILi128EEENS7_ILi96EEENS7_ILi64EEEEEELi64ENS_6half_tEfNS_4arch4Sm80ELb0ELb1ELb1ELb0ELb1ELb0ELb1ELb0EEENS1_21CollectiveEpilogueFwdINS6_IJS8_SA_S9_EEENS6_IJNS7_ILi1EEESI_SI_EEESC_SE_Li128ELb0ELb1ELb0ELb0EEENS1_19SingleTileSchedulerILb0ELb0ELb1ELi128EEEEEEEEEvNT_6ParamsE --------------------------
	.section	.nv.constant0._ZN7cutlass13device_kernelIN5flash19enable_sm80_to_sm89INS1_16FlashAttnFwdSm80INS1_25CollectiveMainloopFwdSm80ILi4ELi1ELb0EN4cute5tupleIJNS5_1CILi128EEENS7_ILi96EEENS7_ILi64EEEEEELi64ENS_6half_tEfNS_4arch4Sm80ELb0ELb1ELb1ELb0ELb1ELb0ELb1ELb0EEENS1_21CollectiveEpilogueFwdINS6_IJS8_SA_S9_EEENS6_IJNS7_ILi1EEESI_SI_EEESC_SE_Li128ELb0ELb1ELb0ELb0EEENS1_19SingleTileSchedulerILb0ELb0ELb1ELi128EEEEEEEEEvNT_6ParamsE,"a",@progbits
	.sectionflags	@""
	.align	4
.nv.constant0._ZN7cutlass13device_kernelIN5flash19enable_sm80_to_sm89INS1_16FlashAttnFwdSm80INS1_25CollectiveMainloopFwdSm80ILi4ELi1ELb0EN4cute5tupleIJNS5_1CILi128EEENS7_ILi96EEENS7_ILi64EEEEEELi64ENS_6half_tEfNS_4arch4Sm80ELb0ELb1ELb1ELb0ELb1ELb0ELb1ELb0EEENS1_21CollectiveEpilogueFwdINS6_IJS8_SA_S9_EEENS6_IJNS7_ILi1EEESI_SI_EEESC_SE_Li128ELb0ELb1ELb0ELb0EEENS1_19SingleTileSchedulerILb0ELb0ELb1ELi128EEEEEEEEEvNT_6ParamsE:
	.zero		1944


//--------------------- .nv.constant0._ZN7cutlass13device_kernelIN5flash19enable_sm80_to_sm89INS1_16FlashAttnFwdSm80INS1_25CollectiveMainloopFwdSm80ILi4ELi1ELb0EN4cute5tupleIJNS5_1CILi128EEENS7_ILi96EEENS7_ILi64EEEEEELi64ENS_6half_tEfNS_4arch4Sm80ELb0ELb1ELb1ELb1ELb1ELb0ELb1ELb0EEENS1_21CollectiveEpilogueFwdINS6_IJS8_SA_S9_EEENS6_IJNS7_ILi1EEESI_SI_EEESC_SE_Li128ELb1ELb1ELb0ELb0EEENS1_19SingleTileSchedulerILb1ELb0ELb1ELi128EEEEEEEEEvNT_6ParamsE --------------------------
	.section	.nv.constant0._ZN7cutlass13device_kernelIN5flash19enable_sm80_to_sm89INS1_16FlashAttnFwdSm80INS1_25CollectiveMainloopFwdSm80ILi4ELi1ELb0EN4cute5tupleIJNS5_1CILi128EEENS7_ILi96EEENS7_ILi64EEEEEELi64ENS_6half_tEfNS_4arch4Sm80ELb0ELb1ELb1ELb1ELb1ELb0ELb1ELb0EEENS1_21CollectiveEpilogueFwdINS6_IJS8_SA_S9_EEENS6_IJNS7_ILi1EEESI_SI_EEESC_SE_Li128ELb1ELb1ELb0ELb0EEENS1_19SingleTileSchedulerILb1ELb0ELb1ELi128EEEEEEEEEvNT_6ParamsE,"a",@progbits
	.sectionflags	@""
	.align	4
.nv.constant0._ZN7cutlass13device_kernelIN5flash19enable_sm80_to_sm89INS1_16FlashAttnFwdSm80INS1_25CollectiveMainloopFwdSm80ILi4ELi1ELb0EN4cute5tupleIJNS5_1CILi128EEENS7_ILi96EEENS7_ILi64EEEEEELi64ENS_6half_tEfNS_4arch4Sm80ELb0ELb1ELb1ELb1ELb1ELb0ELb1ELb0EEENS1_21CollectiveEpilogueFwdINS6_IJS8_SA_S9_EEENS6_IJNS7_ILi1EEESI_SI_EEESC_SE_Li128ELb1ELb1ELb0ELb0EEENS1_19SingleTileSchedulerILb1ELb0ELb1ELi128EEEEEEEEEvNT_6ParamsE:
	.zero		1944


//--------------------- .nv.constant0._ZN7cutlass13device_kernelIN5flash19enable_sm80_to_sm89INS1_16FlashAttnFwdSm80INS1_25CollectiveMainloopFwdSm80ILi4ELi1ELb0EN4cute5tupleIJNS5_1CILi128EEENS7_ILi96EEENS7_ILi64EEEEEELi64ENS_6half_tEfNS_4arch4Sm80ELb0ELb1ELb1ELb1ELb1ELb1ELb1ELb0EEENS1_21CollectiveEpilogueFwdINS6_IJS8_SA_S9_EEENS6_IJNS7_ILi1EEESI_SI_EEESC_SE_Li128ELb1ELb1ELb0ELb0EEENS1_19SingleTileSchedulerILb1ELb0ELb1ELi128EEEEEEEEEvNT_6ParamsE --------------------------
	.section	.nv.constant0._ZN7cutlass13device_kernelIN5flash19enable_sm80_to_sm89INS1_16FlashAttnFwdSm80INS1_25CollectiveMainloopFwdSm80ILi4ELi1ELb0EN4cute5tupleIJNS5_1CILi128EEENS7_ILi96EEENS7_ILi64EEEEEELi64ENS_6half_tEfNS_4arch4Sm80ELb0ELb1ELb1ELb1ELb1ELb1ELb1ELb0EEENS1_21CollectiveEpilogueFwdINS6_IJS8_SA_S9_EEENS6_IJNS7_ILi1EEESI_SI_EEESC_SE_Li128ELb1ELb1ELb0ELb0EEENS1_19SingleTileSchedulerILb1ELb0ELb1ELi128EEEEEEEEEvNT_6ParamsE,"a",@progbits
	.sectionflags	@""
	.align	4
.nv.constant0._ZN7cutlass13device_kernelIN5flash19enable_sm80_to_sm89INS1_16FlashAttnFwdSm80INS1_25CollectiveMainloopFwdSm80ILi4ELi1ELb0EN4cute5tupleIJNS5_1CILi128EEENS7_ILi96EEENS7_ILi64EEEEEELi64ENS_6half_tEfNS_4arch4Sm80ELb0ELb1ELb1ELb1ELb1ELb1ELb1ELb0EEENS1_21CollectiveEpilogueFwdINS6_IJS8_SA_S9_EEENS6_IJNS7_ILi1EEESI_SI_EEESC_SE_Li128ELb1ELb1ELb0ELb0EEENS1_19SingleTileSchedulerILb1ELb0ELb1ELi128EEEEEEEEEvNT_6ParamsE:
	.zero		1944


//--------------------- .nv.constant0._ZN7cutlass13device_kernelIN5flash19enable_sm80_to_sm89INS1_16FlashAttnFwdSm80INS1_25CollectiveMainloopFwdSm80ILi4ELi1ELb0EN4cute5tupleIJNS5_1CILi128EEENS7_ILi112EEENS7_ILi64EEEEEELi64ENS_6half_tEfNS_4arch4Sm80ELb1ELb0ELb1ELb0ELb1ELb0ELb1ELb0EEENS1_21CollectiveEpilogueFwdINS6_IJS8_SA_S9_EEENS6_IJNS7_ILi1EEESI_SI_EEESC_SE_Li128ELb0ELb1ELb0ELb0EEENS1_30DynamicPersistentTileSchedulerILi128ELi128ELb0ELb1ELb0EEEEEEEEEvNT_6ParamsE --------------------------
	.section	.nv.constant0._ZN7cutlass13device_kernelIN5flash19enable_sm80_to_sm89INS1_16FlashAttnFwdSm80INS1_25CollectiveMainloopFwdSm80ILi4ELi1ELb0EN4cute5tupleIJNS5_1CILi128EEENS7_ILi112EEENS7_ILi64EEEEEELi64ENS_6half_tEfNS_4arch4Sm80ELb1ELb0ELb1ELb0ELb1ELb0ELb1ELb0EEENS1_21CollectiveEpilogueFwdINS6_IJS8_SA_S9_EEENS6_IJNS7_ILi1EEESI_SI_EEESC_SE_Li128ELb0ELb1ELb0ELb0EEENS1_30DynamicPersistentTileSchedulerILi128ELi128ELb0ELb1ELb0EEEEEEEEEvNT_6ParamsE,"a",@progbits
	.sectionflags	@""
	.align	4
.nv.constant0._ZN7cutlass13device_kernelIN5flash19enable_sm80_to_sm89INS1_16FlashAttnFwdSm80INS1_25CollectiveMainloopFwdSm80ILi4ELi1ELb0EN4cute5tupleIJNS5_1CILi128EEENS7_ILi112EEENS7_ILi64EEEEEELi64ENS_6half_tEfNS_4arch4Sm80ELb1ELb0ELb1ELb0ELb1ELb0ELb1ELb0EEENS1_21CollectiveEpilogueFwdINS6_IJS8_SA_S9_EEENS6_IJNS7_ILi1EEESI_SI_EEESC_SE_Li128ELb0ELb1ELb0ELb0EEENS1_30DynamicPersistentTileSchedulerILi128ELi128ELb0ELb1ELb0EEEEEEEEEvNT_6ParamsE:
	.zero		1960


//--------------------- .nv.constant0._ZN7cutlass13device_kernelIN5flash19enable_sm80_to_sm89INS1_16FlashAttnFwdSm80INS1_25CollectiveMainloopFwdSm80ILi4ELi1ELb0EN4cute5tupleIJNS5_1CILi128EEENS7_ILi112EEENS7_ILi64EEEEEELi64ENS_6half_tEfNS_4arch4Sm80ELb1ELb0ELb1ELb1ELb1ELb0ELb1ELb0EEENS1_21CollectiveEpilogueFwdINS6_IJS8_SA_S9_EEENS6_IJNS7_ILi1EEESI_SI_EEESC_SE_Li128ELb1ELb1ELb0ELb0EEENS1_19SingleTileSchedulerILb1ELb0ELb1ELi128EEEEEEEEEvNT_6ParamsE --------------------------
	.section	.nv.constant0._ZN7cutlass13device_kernelIN5flash19enable_sm80_to_sm89INS1_16FlashAttnFwdSm80INS1_25CollectiveMainloopFwdSm80ILi4ELi1ELb0EN4cute5tupleIJNS5_1CILi128EEENS7_ILi112EEENS7_ILi64EEEEEELi64ENS_6half_tEfNS_4arch4Sm80ELb1ELb0ELb1ELb1ELb1ELb0ELb1ELb0EEENS1_21CollectiveEpilogueFwdINS6_IJS8_SA_S9_EEENS6_IJNS7_ILi1EEESI_SI_EEESC_SE_Li128ELb1ELb1ELb0ELb0EEENS1_19SingleTileSchedulerILb1ELb0ELb1ELi128EEEEEEEEEvNT_6ParamsE,"a",@progbits
	.sectionflags	@""
	.align	4
.nv.constant0._ZN7cutlass13device_kernelIN5flash19enable_sm80_to_sm89INS1_16FlashAttnFwdSm80INS1_25CollectiveMainloopFwdSm80ILi4ELi1ELb0EN4cute5tupleIJNS5_1CILi128EEENS7_ILi112EEENS7_ILi64EEEEEELi64ENS_6half_tEfNS_4arch4Sm80ELb1ELb0ELb1ELb1ELb1ELb0ELb1ELb0EEENS1_21CollectiveEpilogueFwdINS6_IJS8_SA_S9_EEENS6_IJNS7_ILi1EEESI_SI_EEESC_SE_Li128ELb1ELb1ELb0ELb0EEENS1_19SingleTileSchedulerILb1ELb0ELb1ELi128EEEEEEEEEvNT_6ParamsE:
	.zero		1944


//--------------------- .nv.constant0._ZN7cutlass13device_kernelIN5flash19enable_sm80_to_sm89INS1_16FlashAttnFwdSm80INS1_25CollectiveMainloopFwdSm80ILi4ELi1ELb0EN4cute5tupleIJNS5_1CILi128EEENS7_ILi112EEENS7_ILi64EEEEEELi64ENS_6half_tEfNS_4arch4Sm80ELb1ELb0ELb1ELb1ELb1ELb1ELb1ELb0EEENS1_21CollectiveEpilogueFwdINS6_IJS8_SA_S9_EEENS6_IJNS7_ILi1EEESI_SI_EEESC_SE_Li128ELb1ELb1ELb0ELb0EEENS1_19SingleTileSchedulerILb1ELb0ELb1ELi128EEEEEEEEEvNT_6ParamsE --------------------------
	.section	.nv.constant0._ZN7cutlass13device_kernelIN5flash19enable_sm80_to_sm89INS1_16FlashAttnFwdSm80INS1_25CollectiveMainloopFwdSm80ILi4ELi1ELb0EN4cute5tupleIJNS5_1CILi128EEENS7_ILi112EEENS7_ILi64EEEEEELi64ENS_6half_tEfNS_4arch4Sm80ELb1ELb0ELb1ELb1ELb1ELb1ELb1ELb0EEENS1_21CollectiveEpilogueFwdINS6_IJS8_SA_S9_EEENS6_IJNS7_ILi1EEESI_SI_EEESC_SE_Li128ELb1ELb1ELb0ELb0EEENS1_19SingleTileSchedulerILb1ELb0ELb1ELi128EEEEEEEEEvNT_6ParamsE,"a",@progbits
	.sectionflags	@""
	.align	4
.nv.constant0._ZN7cutlass13device_kernelIN5flash19enable_sm80_to_sm89INS1_16FlashAttnFwdSm80INS1_25CollectiveMainloopFwdSm80ILi4ELi1ELb0EN4cute5tupleIJNS5_1CILi128EEENS7_ILi112EEENS7_ILi64EEEEEELi64ENS_6half_tEfNS_4arch4Sm80ELb1ELb0ELb1ELb1ELb1ELb1ELb1ELb0EEENS1_21CollectiveEpilogueFwdINS6_IJS8_SA_S9_EEENS6_IJNS7_ILi1EEESI_SI_EEESC_SE_Li128ELb1ELb1ELb0ELb0EEENS1_19SingleTileSchedulerILb1ELb0ELb1ELi128EEEEEEEEEvNT_6ParamsE:
	.zero		1944


//--------------------- SYMBOLS --------------------------

	.type		.nv.reservedSmem.offset0,@object
	.size		.nv.reservedSmem.offset0,0x4
